//
// Generated by NVIDIA NVVM Compiler
//
// Compiler Build ID: CL-23083092
// Cuda compilation tools, release 9.1, V9.1.85
// Based on LLVM 3.4svn
//

.version 6.1
.target sm_30
.address_size 64

	// .globl	initGPU
.global .align 4 .u32 rows;
.global .align 4 .u32 columns;
.global .align 4 .u32 num_cells;
.global .align 8 .u64 culture;
.global .align 8 .u64 culture_cells;
.global .align 8 .u64 cells;
.global .align 8 .u64 cells_aux;
.global .align 8 .u64 sim_stat;
.global .align 4 .u32 num_cells_alive;
.global .align 4 .u32 step_dead_cells;
.global .align 4 .u32 step_new_cells;
.global .align 4 .u32 free_position;
.extern .shared .align 4 .b8 buffer[];

.visible .entry initGPU(
	.param .u64 initGPU_param_0,
	.param .u64 initGPU_param_1,
	.param .u32 initGPU_param_2,
	.param .u32 initGPU_param_3,
	.param .u64 initGPU_param_4,
	.param .u64 initGPU_param_5,
	.param .u32 initGPU_param_6,
	.param .u64 initGPU_param_7
)
{
	.reg .b32 	%r<6>;
	.reg .b64 	%rd<13>;


	ld.param.u64 	%rd1, [initGPU_param_0];
	ld.param.u64 	%rd2, [initGPU_param_1];
	ld.param.u32 	%r1, [initGPU_param_2];
	ld.param.u32 	%r2, [initGPU_param_3];
	ld.param.u64 	%rd3, [initGPU_param_4];
	ld.param.u64 	%rd4, [initGPU_param_5];
	ld.param.u32 	%r3, [initGPU_param_6];
	ld.param.u64 	%rd5, [initGPU_param_7];
	cvta.to.global.u64 	%rd6, %rd5;
	st.global.u32 	[rows], %r1;
	st.global.u32 	[columns], %r2;
	st.global.u32 	[num_cells], %r3;
	st.global.u64 	[culture], %rd1;
	st.global.u64 	[culture_cells], %rd2;
	st.global.u64 	[cells], %rd3;
	st.global.u64 	[cells_aux], %rd4;
	st.global.u32 	[num_cells_alive], %r3;
	st.global.u64 	[sim_stat], %rd5;
	st.global.u32 	[%rd6], %r3;
	ld.global.u64 	%rd7, [sim_stat];
	mov.u32 	%r4, 0;
	st.u32 	[%rd7+4], %r4;
	ld.global.u32 	%r5, [num_cells];
	ld.global.u64 	%rd8, [sim_stat];
	st.u32 	[%rd8+8], %r5;
	ld.global.u64 	%rd9, [sim_stat];
	st.u32 	[%rd9+12], %r4;
	ld.global.u64 	%rd10, [sim_stat];
	st.u32 	[%rd10+16], %r4;
	ld.global.u64 	%rd11, [sim_stat];
	st.u32 	[%rd11+20], %r4;
	ld.global.u64 	%rd12, [sim_stat];
	st.u32 	[%rd12+24], %r4;
	ret;
}

	// .globl	initCells
.visible .entry initCells(
	.param .u64 initCells_param_0
)
{
	.reg .pred 	%p<4>;
	.reg .b16 	%rs<10>;
	.reg .b32 	%r<54>;
	.reg .b64 	%rd<159>;


	ld.param.u64 	%rd1, [initCells_param_0];
	mov.u32 	%r2, %ntid.x;
	mov.u32 	%r3, %ctaid.x;
	mov.u32 	%r4, %tid.x;
	mad.lo.s32 	%r1, %r2, %r3, %r4;
	ld.global.u32 	%r5, [num_cells];
	setp.ge.s32	%p1, %r1, %r5;
	@%p1 bra 	BB1_2;

	cvta.to.global.u64 	%rd2, %rd1;
	ld.global.u64 	%rd3, [cells];
	cvta.to.global.u64 	%rd4, %rd3;
	mul.lo.s32 	%r6, %r1, 3;
	mul.wide.s32 	%rd5, %r6, 2;
	add.s64 	%rd6, %rd2, %rd5;
	ld.global.u16 	%rs1, [%rd6];
	mul.wide.s32 	%rd7, %r1, 44;
	add.s64 	%rd8, %rd4, %rd7;
	st.global.u16 	[%rd8+36], %rs1;
	ld.global.u16 	%rs2, [%rd6+2];
	st.global.u16 	[%rd8+38], %rs2;
	ld.global.u16 	%rd9, [%rd6+4];
	mov.u16 	%rs3, 1;
	st.global.u8 	[%rd8+42], %rs3;
	shl.b64 	%rd10, %rd9, 32;
	cvt.u32.u16	%r7, %rs2;
	mul.wide.u32 	%rd11, %r7, 65536;
	or.b64  	%rd12, %rd11, %rd10;
	cvt.u64.u16	%rd13, %rs1;
	or.b64  	%rd14, %rd12, %rd13;
	mul.lo.s64 	%rd15, %rd14, 25214903917;
	add.s64 	%rd16, %rd15, 11;
	shr.u64 	%rd17, %rd16, 32;
	cvt.u32.u64	%r8, %rd17;
	shl.b32 	%r9, %r8, 15;
	and.b32  	%r10, %r9, 2147450880;
	cvt.u32.u64	%r11, %rd16;
	shr.u32 	%r12, %r11, 17;
	or.b32  	%r13, %r10, %r12;
	mul.wide.u32 	%rd18, %r13, 19;
	shr.u64 	%rd19, %rd18, 31;
	cvt.u32.u64	%r14, %rd19;
	add.s32 	%r15, %r14, 1;
	st.global.u32 	[%rd8+32], %r15;
	and.b64  	%rd20, %rd16, 281470681743360;
	and.b64  	%rd21, %rd16, 4294901760;
	or.b64  	%rd22, %rd21, %rd20;
	and.b64  	%rd23, %rd16, 65535;
	or.b64  	%rd24, %rd22, %rd23;
	mul.lo.s64 	%rd25, %rd24, 25214903917;
	add.s64 	%rd26, %rd25, 11;
	cvt.u16.u64	%rs4, %rd26;
	shr.u64 	%rd27, %rd26, 16;
	cvt.u16.u64	%rs5, %rd27;
	shr.u64 	%rd28, %rd26, 32;
	cvt.u32.u64	%r16, %rd28;
	shl.b32 	%r17, %r16, 15;
	and.b32  	%r18, %r17, 2147450880;
	cvt.u32.u64	%r19, %rd27;
	bfe.u32 	%r20, %r19, 1, 15;
	or.b32  	%r21, %r18, %r20;
	mul.wide.u32 	%rd29, %r21, 1000000;
	shr.u64 	%rd30, %rd29, 31;
	cvt.u32.u64	%r22, %rd30;
	add.s32 	%r23, %r22, 1000000;
	st.global.u32 	[%rd8+28], %r23;
	st.global.v2.u16 	[%rd8+36], {%rs4, %rs5};
	st.global.u16 	[%rd8+40], %rd28;
	ld.global.u32 	%r24, [rows];
	mul.lo.s32 	%r25, %r24, 100000;
	cvt.s64.s32	%rd31, %r25;
	and.b64  	%rd32, %rd26, 281470681743360;
	and.b64  	%rd33, %rd26, 4294901760;
	or.b64  	%rd34, %rd33, %rd32;
	and.b64  	%rd35, %rd26, 65535;
	or.b64  	%rd36, %rd34, %rd35;
	mul.lo.s64 	%rd37, %rd36, 25214903917;
	add.s64 	%rd38, %rd37, 11;
	cvt.u16.u64	%rs6, %rd38;
	shr.u64 	%rd39, %rd38, 16;
	cvt.u16.u64	%rs7, %rd39;
	st.global.v2.u16 	[%rd8+36], {%rs6, %rs7};
	shr.u64 	%rd40, %rd38, 32;
	st.global.u16 	[%rd8+40], %rd40;
	cvt.u32.u64	%r26, %rd40;
	shl.b32 	%r27, %r26, 15;
	and.b32  	%r28, %r27, 2147450880;
	cvt.u32.u64	%r29, %rd39;
	bfe.u32 	%r30, %r29, 1, 15;
	or.b32  	%r31, %r28, %r30;
	cvt.u64.u32	%rd41, %r31;
	mul.lo.s64 	%rd42, %rd41, %rd31;
	shr.s64 	%rd43, %rd42, 63;
	shr.u64 	%rd44, %rd43, 33;
	add.s64 	%rd45, %rd42, %rd44;
	shr.u64 	%rd46, %rd45, 31;
	st.global.u32 	[%rd8], %rd46;
	ld.global.u32 	%r32, [columns];
	mul.lo.s32 	%r33, %r32, 100000;
	cvt.s64.s32	%rd47, %r33;
	and.b64  	%rd48, %rd38, 281470681743360;
	and.b64  	%rd49, %rd38, 4294901760;
	or.b64  	%rd50, %rd49, %rd48;
	and.b64  	%rd51, %rd38, 65535;
	or.b64  	%rd52, %rd50, %rd51;
	mul.lo.s64 	%rd53, %rd52, 25214903917;
	add.s64 	%rd54, %rd53, 11;
	shr.u64 	%rd55, %rd54, 32;
	cvt.u32.u64	%r34, %rd55;
	shl.b32 	%r35, %r34, 15;
	and.b32  	%r36, %r35, 2147450880;
	cvt.u32.u64	%r37, %rd54;
	shr.u32 	%r38, %r37, 17;
	or.b32  	%r39, %r36, %r38;
	cvt.u64.u32	%rd56, %r39;
	mul.lo.s64 	%rd57, %rd56, %rd47;
	shr.s64 	%rd58, %rd57, 63;
	shr.u64 	%rd59, %rd58, 33;
	add.s64 	%rd60, %rd57, %rd59;
	shr.u64 	%rd61, %rd60, 31;
	st.global.u32 	[%rd8+4], %rd61;
	and.b64  	%rd62, %rd54, 281470681743360;
	and.b64  	%rd63, %rd54, 4294901760;
	or.b64  	%rd64, %rd63, %rd62;
	and.b64  	%rd65, %rd54, 65535;
	or.b64  	%rd66, %rd64, %rd65;
	mul.lo.s64 	%rd67, %rd66, 25214903917;
	add.s64 	%rd68, %rd67, 11;
	cvt.u16.u64	%rs8, %rd68;
	shr.u64 	%rd69, %rd68, 16;
	cvt.u16.u64	%rs9, %rd69;
	shr.u64 	%rd70, %rd68, 32;
	cvt.u32.u64	%r40, %rd70;
	shl.b32 	%r41, %r40, 15;
	and.b32  	%r42, %r41, 2147450880;
	cvt.u32.u64	%r43, %rd69;
	bfe.u32 	%r44, %r43, 1, 15;
	or.b32  	%r45, %r42, %r44;
	mul.wide.u32 	%rd71, %r45, 628318;
	shr.u64 	%rd72, %rd71, 31;
	cvt.u32.u64	%r46, %rd72;
	setp.gt.u32	%p2, %r46, 314159;
	add.s32 	%r47, %r46, -628318;
	selp.b32	%r48, %r47, %r46, %p2;
	cvt.s64.s32	%rd73, %r48;
	mul.wide.s32 	%rd74, %r48, %r48;
	shr.u64 	%rd75, %rd74, 5;
	mul.hi.u64 	%rd76, %rd75, 755578637259143235;
	shr.u64 	%rd77, %rd76, 7;
	mul.lo.s64 	%rd78, %rd73, %rd77;
	mul.hi.s64 	%rd79, %rd78, 3022314549036572937;
	shr.u64 	%rd80, %rd79, 63;
	shr.s64 	%rd81, %rd79, 14;
	add.s64 	%rd82, %rd81, %rd80;
	mul.lo.s64 	%rd83, %rd73, %rd82;
	mul.hi.s64 	%rd84, %rd83, 3022314549036572937;
	shr.u64 	%rd85, %rd84, 63;
	shr.s64 	%rd86, %rd84, 14;
	add.s64 	%rd87, %rd86, %rd85;
	mul.lo.s64 	%rd88, %rd73, %rd87;
	mul.hi.s64 	%rd89, %rd88, 3022314549036572937;
	shr.u64 	%rd90, %rd89, 63;
	shr.s64 	%rd91, %rd89, 14;
	add.s64 	%rd92, %rd91, %rd90;
	mul.lo.s64 	%rd93, %rd73, %rd92;
	mul.hi.s64 	%rd94, %rd93, 3022314549036572937;
	shr.u64 	%rd95, %rd94, 63;
	shr.s64 	%rd96, %rd94, 14;
	add.s64 	%rd97, %rd96, %rd95;
	mul.lo.s64 	%rd98, %rd73, %rd97;
	cvt.u64.u32	%rd99, %r48;
	mul.hi.s64 	%rd100, %rd78, -1007438183012190979;
	shr.u64 	%rd101, %rd100, 63;
	shr.u64 	%rd102, %rd100, 15;
	add.s64 	%rd103, %rd102, %rd101;
	mul.hi.s64 	%rd104, %rd88, -5551535331153507085;
	add.s64 	%rd105, %rd104, %rd88;
	shr.u64 	%rd106, %rd105, 63;
	shr.u64 	%rd107, %rd105, 23;
	add.s64 	%rd108, %rd107, %rd106;
	mul.hi.s64 	%rd109, %rd98, -4912460473354683631;
	shr.u64 	%rd110, %rd109, 63;
	shr.u64 	%rd111, %rd109, 27;
	add.s64 	%rd112, %rd111, %rd110;
	add.s64 	%rd113, %rd108, %rd103;
	add.s64 	%rd114, %rd113, %rd112;
	add.s64 	%rd115, %rd114, %rd99;
	st.global.u32 	[%rd8+8], %rd115;
	add.s32 	%r49, %r46, 157079;
	setp.gt.u32	%p3, %r49, 314159;
	add.s32 	%r50, %r46, -471239;
	selp.b32	%r51, %r50, %r49, %p3;
	cvt.s64.s32	%rd116, %r51;
	mul.wide.s32 	%rd117, %r51, %r51;
	shr.u64 	%rd118, %rd117, 5;
	mul.hi.u64 	%rd119, %rd118, 755578637259143235;
	shr.u64 	%rd120, %rd119, 7;
	mul.lo.s64 	%rd121, %rd116, %rd120;
	mul.hi.s64 	%rd122, %rd121, 3022314549036572937;
	shr.u64 	%rd123, %rd122, 63;
	shr.s64 	%rd124, %rd122, 14;
	add.s64 	%rd125, %rd124, %rd123;
	mul.lo.s64 	%rd126, %rd116, %rd125;
	mul.hi.s64 	%rd127, %rd126, 3022314549036572937;
	shr.u64 	%rd128, %rd127, 63;
	shr.s64 	%rd129, %rd127, 14;
	add.s64 	%rd130, %rd129, %rd128;
	mul.lo.s64 	%rd131, %rd116, %rd130;
	mul.hi.s64 	%rd132, %rd131, 3022314549036572937;
	shr.u64 	%rd133, %rd132, 63;
	shr.s64 	%rd134, %rd132, 14;
	add.s64 	%rd135, %rd134, %rd133;
	mul.lo.s64 	%rd136, %rd116, %rd135;
	mul.hi.s64 	%rd137, %rd136, 3022314549036572937;
	shr.u64 	%rd138, %rd137, 63;
	shr.s64 	%rd139, %rd137, 14;
	add.s64 	%rd140, %rd139, %rd138;
	mul.lo.s64 	%rd141, %rd116, %rd140;
	cvt.u64.u32	%rd142, %r51;
	mul.hi.s64 	%rd143, %rd121, -1007438183012190979;
	shr.u64 	%rd144, %rd143, 63;
	shr.u64 	%rd145, %rd143, 15;
	add.s64 	%rd146, %rd145, %rd144;
	mul.hi.s64 	%rd147, %rd131, -5551535331153507085;
	add.s64 	%rd148, %rd147, %rd131;
	shr.u64 	%rd149, %rd148, 63;
	shr.u64 	%rd150, %rd148, 23;
	add.s64 	%rd151, %rd150, %rd149;
	mul.hi.s64 	%rd152, %rd141, -4912460473354683631;
	shr.u64 	%rd153, %rd152, 63;
	shr.u64 	%rd154, %rd152, 27;
	add.s64 	%rd155, %rd154, %rd153;
	add.s64 	%rd156, %rd151, %rd146;
	add.s64 	%rd157, %rd156, %rd155;
	add.s64 	%rd158, %rd157, %rd142;
	st.global.u32 	[%rd8+12], %rd158;
	mov.u32 	%r52, 33333;
	st.global.u32 	[%rd8+16], %r52;
	st.global.u32 	[%rd8+24], %r52;
	mov.u32 	%r53, 33334;
	st.global.u32 	[%rd8+20], %r53;
	st.global.v2.u16 	[%rd8+36], {%rs8, %rs9};
	st.global.u16 	[%rd8+40], %rd70;

BB1_2:
	ret;
}

	// .globl	step1
.visible .entry step1(

)
{
	.reg .pred 	%p<19>;
	.reg .b16 	%rs<9>;
	.reg .b32 	%r<95>;
	.reg .b64 	%rd<32>;


	mov.u32 	%r1, %tid.x;
	mov.u32 	%r2, %ntid.x;
	mov.u32 	%r35, %ctaid.x;
	mad.lo.s32 	%r36, %r2, %r35, %r1;
	cvt.s64.s32	%rd1, %r36;
	ld.global.u32 	%r37, [num_cells];
	setp.ge.s32	%p1, %r36, %r37;
	@%p1 bra 	BB2_22;

	ld.global.u64 	%rd7, [cells];
	mul.lo.s64 	%rd8, %rd1, 44;
	add.s64 	%rd9, %rd7, %rd8;
	add.s64 	%rd2, %rd9, 32;
	ld.u32 	%r38, [%rd9+32];
	add.s32 	%r39, %r38, 1;
	ld.u32 	%r40, [%rd9+28];
	st.u32 	[%rd9+32], %r39;
	setp.gt.s32	%p2, %r40, 9999;
	@%p2 bra 	BB2_3;

	mov.u16 	%rs1, 0;
	st.u8 	[%rd2+10], %rs1;
	mov.u64 	%rd10, step_dead_cells;
	atom.global.add.u32 	%r41, [%rd10], 1;

BB2_3:
	ld.u8 	%rs2, [%rd2+10];
	setp.eq.s16	%p3, %rs2, 0;
	@%p3 bra 	BB2_22;

	ld.u32 	%r3, [%rd2+-4];
	setp.lt.s32	%p4, %r3, 100000;
	@%p4 bra 	BB2_18;
	bra.uni 	BB2_5;

BB2_18:
	add.s32 	%r59, %r3, -20000;
	st.u32 	[%rd2+-4], %r59;
	ld.u32 	%r92, [%rd2+-32];
	ld.u32 	%r91, [%rd2+-28];
	bra.uni 	BB2_19;

BB2_5:
	add.s32 	%r42, %r3, -100000;
	st.u32 	[%rd2+-4], %r42;
	ld.u16 	%rd11, [%rd2+8];
	shl.b64 	%rd12, %rd11, 32;
	ld.v2.u16 	{%rs3, %rs4}, [%rd2+4];
	cvt.u32.u16	%r43, %rs4;
	mul.wide.u32 	%rd13, %r43, 65536;
	or.b64  	%rd14, %rd13, %rd12;
	cvt.u64.u16	%rd15, %rs3;
	or.b64  	%rd16, %rd14, %rd15;
	mul.lo.s64 	%rd17, %rd16, 25214903917;
	add.s64 	%rd18, %rd17, 11;
	cvt.u16.u64	%rs7, %rd18;
	shr.u64 	%rd19, %rd18, 16;
	cvt.u16.u64	%rs8, %rd19;
	st.v2.u16 	[%rd2+4], {%rs7, %rs8};
	shr.u64 	%rd20, %rd18, 32;
	st.u16 	[%rd2+8], %rd20;
	cvt.u32.u64	%r44, %rd20;
	and.b32  	%r45, %r44, 65535;
	shl.b32 	%r46, %r45, 15;
	cvt.u32.u64	%r47, %rd19;
	bfe.u32 	%r48, %r47, 1, 15;
	or.b32  	%r49, %r46, %r48;
	mul.wide.u32 	%rd21, %r49, 100000;
	shr.u64 	%rd22, %rd21, 31;
	cvt.u32.u64	%r4, %rd22;
	ld.u32 	%r5, [%rd2+-16];
	setp.lt.s32	%p5, %r4, %r5;
	@%p5 bra 	BB2_9;
	bra.uni 	BB2_6;

BB2_9:
	ld.u32 	%r52, [%rd2+-20];
	ld.u32 	%r86, [%rd2+-24];
	st.u32 	[%rd2+-20], %r86;
	neg.s32 	%r87, %r52;
	st.u32 	[%rd2+-24], %r87;
	bra.uni 	BB2_10;

BB2_6:
	ld.u32 	%r50, [%rd2+-12];
	add.s32 	%r51, %r50, %r5;
	setp.lt.s32	%p6, %r4, %r51;
	ld.u32 	%r6, [%rd2+-24];
	ld.u32 	%r87, [%rd2+-20];
	@%p6 bra 	BB2_7;
	bra.uni 	BB2_8;

BB2_7:
	mov.u32 	%r86, %r87;
	mov.u32 	%r87, %r6;
	bra.uni 	BB2_10;

BB2_8:
	st.u32 	[%rd2+-24], %r87;
	neg.s32 	%r86, %r6;
	st.u32 	[%rd2+-20], %r86;

BB2_10:
	ld.u32 	%r53, [%rd2+-32];
	add.s32 	%r92, %r53, %r87;
	ld.u32 	%r54, [%rd2+-28];
	st.u32 	[%rd2+-32], %r92;
	add.s32 	%r91, %r54, %r86;
	st.u32 	[%rd2+-28], %r91;
	setp.gt.s32	%p7, %r92, -1;
	@%p7 bra 	BB2_12;

	ld.global.u32 	%r55, [rows];
	mad.lo.s32 	%r92, %r55, 100000, %r92;
	st.u32 	[%rd2+-32], %r92;

BB2_12:
	ld.global.u32 	%r17, [rows];
	mul.lo.s32 	%r56, %r17, 100000;
	setp.lt.s32	%p8, %r92, %r56;
	@%p8 bra 	BB2_14;

	mad.lo.s32 	%r92, %r17, -100000, %r92;
	st.u32 	[%rd2+-32], %r92;

BB2_14:
	setp.gt.s32	%p9, %r91, -1;
	@%p9 bra 	BB2_16;

	ld.global.u32 	%r57, [columns];
	mad.lo.s32 	%r91, %r57, 100000, %r91;
	st.u32 	[%rd2+-28], %r91;

BB2_16:
	ld.global.u32 	%r22, [columns];
	mul.lo.s32 	%r58, %r22, 100000;
	setp.lt.s32	%p10, %r91, %r58;
	@%p10 bra 	BB2_19;

	mad.lo.s32 	%r91, %r22, -100000, %r91;
	st.u32 	[%rd2+-28], %r91;

BB2_19:
	ld.global.u32 	%r60, [columns];
	mul.hi.s32 	%r61, %r92, 351843721;
	shr.u32 	%r62, %r61, 31;
	shr.s32 	%r63, %r61, 13;
	add.s32 	%r64, %r63, %r62;
	mul.hi.s32 	%r65, %r91, 351843721;
	shr.u32 	%r66, %r65, 31;
	shr.s32 	%r67, %r65, 13;
	add.s32 	%r68, %r67, %r66;
	mad.lo.s32 	%r69, %r60, %r64, %r68;
	cvt.s64.s32	%rd3, %r69;
	ld.global.u64 	%rd4, [culture_cells];
	mul.wide.s32 	%rd23, %r69, 2;
	add.s64 	%rd5, %rd4, %rd23;
	and.b64  	%rd24, %rd5, 3;
	setp.eq.s64	%p11, %rd24, 0;
	@%p11 bra 	BB2_21;

	shl.b64 	%rd25, %rd3, 1;
	add.s64 	%rd26, %rd25, %rd4;
	add.s64 	%rd27, %rd26, -2;
	atom.add.u32 	%r70, [%rd27], 65536;
	bra.uni 	BB2_22;

BB2_21:
	atom.add.u32 	%r71, [%rd5], 1;

BB2_22:
	cvt.u32.u64	%r73, %rd1;
	ld.global.u32 	%r74, [num_cells];
	mov.u32 	%r93, 0;
	setp.ge.s32	%p12, %r73, %r74;
	@%p12 bra 	BB2_24;

	ld.global.u64 	%rd28, [cells];
	mul.lo.s64 	%rd29, %rd1, 44;
	add.s64 	%rd30, %rd28, %rd29;
	ld.u32 	%r93, [%rd30+32];

BB2_24:
	ld.global.u64 	%rd6, [sim_stat];
	shl.b32 	%r75, %r1, 2;
	mov.u32 	%r76, buffer;
	add.s32 	%r30, %r76, %r75;
	st.shared.u32 	[%r30], %r93;
	bar.sync 	0;
	shr.u32 	%r94, %r2, 1;
	setp.eq.s32	%p13, %r94, 0;
	@%p13 bra 	BB2_31;

BB2_25:
	setp.ge.s32	%p14, %r1, %r94;
	@%p14 bra 	BB2_28;

	ld.shared.u32 	%r77, [%r30];
	add.s32 	%r78, %r94, %r1;
	shl.b32 	%r79, %r78, 2;
	add.s32 	%r81, %r76, %r79;
	ld.shared.u32 	%r33, [%r81];
	setp.ge.s32	%p15, %r77, %r33;
	@%p15 bra 	BB2_28;

	st.shared.u32 	[%r30], %r33;

BB2_28:
	setp.lt.s32	%p16, %r94, 33;
	@%p16 bra 	BB2_30;

	bar.sync 	0;

BB2_30:
	shr.u32 	%r82, %r94, 31;
	add.s32 	%r83, %r94, %r82;
	shr.s32 	%r34, %r83, 1;
	setp.gt.s32	%p17, %r94, 1;
	mov.u32 	%r94, %r34;
	@%p17 bra 	BB2_25;

BB2_31:
	setp.ne.s32	%p18, %r1, 0;
	@%p18 bra 	BB2_33;

	ld.shared.u32 	%r84, [buffer];
	add.s64 	%rd31, %rd6, 20;
	atom.max.s32 	%r85, [%rd31], %r84;

BB2_33:
	ret;
}

	// .globl	cleanCells
.visible .entry cleanCells(

)
{
	.reg .pred 	%p<6>;
	.reg .b16 	%rs<11>;
	.reg .b32 	%r<20>;
	.reg .b64 	%rd<9>;


	mov.u32 	%r2, %tid.x;
	mov.u32 	%r3, %ntid.x;
	mov.u32 	%r4, %ctaid.x;
	mad.lo.s32 	%r1, %r3, %r4, %r2;
	ld.global.u32 	%r5, [step_dead_cells];
	setp.gt.s32	%p1, %r5, 0;
	ld.global.u32 	%r6, [num_cells];
	setp.lt.s32	%p2, %r1, %r6;
	and.pred  	%p3, %p1, %p2;
	@!%p3 bra 	BB3_5;
	bra.uni 	BB3_1;

BB3_1:
	ld.global.u64 	%rd2, [cells];
	mul.wide.s32 	%rd3, %r1, 44;
	add.s64 	%rd4, %rd2, %rd3;
	add.s64 	%rd1, %rd4, 42;
	ld.u8 	%rs1, [%rd4+42];
	setp.eq.s16	%p4, %rs1, 0;
	@%p4 bra 	BB3_3;

	ld.global.u64 	%rd5, [cells_aux];
	mov.u64 	%rd6, free_position;
	atom.global.add.u32 	%r7, [%rd6], 1;
	mul.wide.s32 	%rd7, %r7, 44;
	add.s64 	%rd8, %rd5, %rd7;
	ld.u32 	%r8, [%rd1+-42];
	ld.u32 	%r9, [%rd1+-38];
	ld.u32 	%r10, [%rd1+-34];
	ld.u32 	%r11, [%rd1+-30];
	ld.u32 	%r12, [%rd1+-26];
	ld.u32 	%r13, [%rd1+-22];
	ld.u32 	%r14, [%rd1+-18];
	ld.u32 	%r15, [%rd1+-14];
	ld.u32 	%r16, [%rd1+-10];
	ld.u16 	%rs2, [%rd1+-2];
	ld.v2.u16 	{%rs3, %rs4}, [%rd1+-6];
	ld.v2.u8 	{%rs5, %rs6}, [%rd1];
	st.v2.u8 	[%rd8+42], {%rs5, %rs6};
	st.v2.u16 	[%rd8+36], {%rs3, %rs4};
	st.u16 	[%rd8+40], %rs2;
	st.u32 	[%rd8+32], %r16;
	st.u32 	[%rd8+28], %r15;
	st.u32 	[%rd8+24], %r14;
	st.u32 	[%rd8+20], %r13;
	st.u32 	[%rd8+16], %r12;
	st.u32 	[%rd8+12], %r11;
	st.u32 	[%rd8+8], %r10;
	st.u32 	[%rd8+4], %r9;
	st.u32 	[%rd8], %r8;

BB3_3:
	setp.ne.s32	%p5, %r1, 0;
	@%p5 bra 	BB3_5;

	ld.global.u32 	%r17, [step_dead_cells];
	ld.global.u32 	%r18, [num_cells_alive];
	sub.s32 	%r19, %r18, %r17;
	st.global.u32 	[num_cells_alive], %r19;

BB3_5:
	ret;
}

	// .globl	placeFood
.visible .entry placeFood(
	.param .u64 placeFood_param_0,
	.param .u32 placeFood_param_1
)
{
	.reg .pred 	%p<5>;
	.reg .b32 	%r<10>;
	.reg .b64 	%rd<10>;


	ld.param.u64 	%rd1, [placeFood_param_0];
	ld.param.u32 	%r2, [placeFood_param_1];
	mov.u32 	%r3, %ntid.x;
	mov.u32 	%r4, %ctaid.x;
	mov.u32 	%r5, %tid.x;
	mad.lo.s32 	%r1, %r3, %r4, %r5;
	setp.eq.s32	%p1, %r1, 0;
	ld.global.u32 	%r6, [step_dead_cells];
	setp.gt.s32	%p2, %r6, 0;
	and.pred  	%p3, %p1, %p2;
	@!%p3 bra 	BB4_2;
	bra.uni 	BB4_1;

BB4_1:
	ld.global.u64 	%rd2, [cells];
	ld.global.u64 	%rd3, [cells_aux];
	st.global.u64 	[cells], %rd3;
	st.global.u64 	[cells_aux], %rd2;

BB4_2:
	setp.ge.s32	%p4, %r1, %r2;
	@%p4 bra 	BB4_4;

	cvta.to.global.u64 	%rd4, %rd1;
	ld.global.u64 	%rd5, [culture];
	mul.wide.s32 	%rd6, %r1, 8;
	add.s64 	%rd7, %rd4, %rd6;
	ld.global.u32 	%r7, [%rd7+4];
	mul.wide.s32 	%rd8, %r7, 4;
	add.s64 	%rd9, %rd5, %rd8;
	ld.global.u32 	%r8, [%rd7];
	atom.add.u32 	%r9, [%rd9], %r8;

BB4_4:
	ret;
}

	// .globl	step2
.visible .entry step2(

)
{
	.reg .pred 	%p<19>;
	.reg .b16 	%rs<46>;
	.reg .b32 	%r<156>;
	.reg .b64 	%rd<324>;


	mov.u32 	%r14, %tid.x;
	mov.u32 	%r15, %ntid.x;
	mov.u32 	%r16, %ctaid.x;
	mad.lo.s32 	%r1, %r15, %r16, %r14;
	ld.global.u32 	%r17, [num_cells_alive];
	setp.ge.s32	%p1, %r1, %r17;
	@%p1 bra 	BB5_23;

	ld.global.u64 	%rd5, [cells];
	ld.global.u64 	%rd6, [culture];
	mul.wide.s32 	%rd7, %r1, 44;
	add.s64 	%rd1, %rd5, %rd7;
	ld.u32 	%r18, [%rd1];
	mul.hi.s32 	%r19, %r18, 351843721;
	shr.u32 	%r20, %r19, 31;
	shr.s32 	%r21, %r19, 13;
	add.s32 	%r22, %r21, %r20;
	ld.global.u32 	%r23, [columns];
	ld.u32 	%r24, [%rd1+4];
	mul.hi.s32 	%r25, %r24, 351843721;
	shr.u32 	%r26, %r25, 31;
	shr.s32 	%r27, %r25, 13;
	add.s32 	%r28, %r27, %r26;
	mad.lo.s32 	%r29, %r23, %r22, %r28;
	mul.wide.s32 	%rd8, %r29, 4;
	add.s64 	%rd9, %rd6, %rd8;
	ld.global.u64 	%rd10, [culture_cells];
	mul.wide.s32 	%rd11, %r29, 2;
	add.s64 	%rd12, %rd10, %rd11;
	ld.s16 	%r30, [%rd12];
	ld.u32 	%r31, [%rd9];
	div.s32 	%r32, %r31, %r30;
	ld.u32 	%r33, [%rd1+28];
	add.s32 	%r34, %r33, %r32;
	ld.u32 	%r35, [%rd1+32];
	st.u32 	[%rd1+28], %r34;
	setp.gt.s32	%p2, %r35, 30;
	setp.gt.s32	%p3, %r34, 2000000;
	and.pred  	%p4, %p2, %p3;
	@!%p4 bra 	BB5_23;
	bra.uni 	BB5_2;

BB5_2:
	mov.u64 	%rd13, step_new_cells;
	atom.global.add.u32 	%r37, [%rd13], 1;
	ld.global.u32 	%r38, [num_cells_alive];
	add.s32 	%r39, %r38, %r37;
	ld.u32 	%r40, [%rd1+28];
	shr.u32 	%r41, %r40, 31;
	add.s32 	%r42, %r40, %r41;
	shr.s32 	%r43, %r42, 1;
	ld.u32 	%r44, [%rd1];
	ld.u32 	%r45, [%rd1+4];
	ld.u32 	%r46, [%rd1+8];
	ld.u32 	%r47, [%rd1+12];
	ld.u32 	%r48, [%rd1+16];
	ld.u32 	%r49, [%rd1+20];
	ld.u32 	%r50, [%rd1+24];
	st.u32 	[%rd1+28], %r43;
	mov.u32 	%r51, 1;
	st.u32 	[%rd1+32], %r51;
	ld.global.u64 	%rd14, [cells];
	mul.wide.s32 	%rd15, %r39, 44;
	add.s64 	%rd2, %rd14, %rd15;
	ld.u32 	%r52, [%rd1+28];
	ld.u16 	%rs1, [%rd1+40];
	ld.v2.u16 	{%rs2, %rs3}, [%rd1+36];
	ld.v2.u8 	{%rs4, %rs5}, [%rd1+42];
	st.v2.u8 	[%rd2+42], {%rs4, %rs5};
	st.v2.u16 	[%rd2+36], {%rs2, %rs3};
	st.u16 	[%rd2+40], %rs1;
	st.u32 	[%rd2+32], %r51;
	st.u32 	[%rd2+28], %r52;
	st.u32 	[%rd2+24], %r50;
	st.u32 	[%rd2+20], %r49;
	st.u32 	[%rd2+16], %r48;
	st.u32 	[%rd2+12], %r47;
	st.u32 	[%rd2+8], %r46;
	st.u32 	[%rd2+4], %r45;
	st.u32 	[%rd2], %r44;
	ld.u16 	%rd16, [%rd1+40];
	shl.b64 	%rd17, %rd16, 32;
	ld.v2.u16 	{%rs10, %rs11}, [%rd1+36];
	cvt.u32.u16	%r53, %rs11;
	mul.wide.u32 	%rd18, %r53, 65536;
	or.b64  	%rd19, %rd18, %rd17;
	cvt.u64.u16	%rd20, %rs10;
	or.b64  	%rd21, %rd19, %rd20;
	mul.lo.s64 	%rd22, %rd21, 25214903917;
	add.s64 	%rd23, %rd22, 11;
	cvt.u16.u64	%rs14, %rd23;
	shr.u64 	%rd24, %rd23, 16;
	cvt.u16.u64	%rs15, %rd24;
	st.v2.u16 	[%rd1+36], {%rs14, %rs15};
	shr.u64 	%rd25, %rd23, 32;
	st.u16 	[%rd1+40], %rd25;
	cvt.u32.u64	%r54, %rd25;
	shl.b32 	%r55, %r54, 15;
	cvt.u32.u64	%r56, %rd24;
	bfe.u32 	%r57, %r56, 1, 15;
	or.b32  	%r58, %r55, %r57;
	st.u16 	[%rd2+36], %r58;
	ld.u16 	%rd26, [%rd1+40];
	shl.b64 	%rd27, %rd26, 32;
	ld.v2.u16 	{%rs16, %rs17}, [%rd1+36];
	cvt.u32.u16	%r59, %rs17;
	mul.wide.u32 	%rd28, %r59, 65536;
	or.b64  	%rd29, %rd28, %rd27;
	cvt.u64.u16	%rd30, %rs16;
	or.b64  	%rd31, %rd29, %rd30;
	mul.lo.s64 	%rd32, %rd31, 25214903917;
	add.s64 	%rd33, %rd32, 11;
	cvt.u16.u64	%rs20, %rd33;
	shr.u64 	%rd34, %rd33, 16;
	cvt.u16.u64	%rs21, %rd34;
	st.v2.u16 	[%rd1+36], {%rs20, %rs21};
	shr.u64 	%rd35, %rd33, 32;
	st.u16 	[%rd1+40], %rd35;
	cvt.u32.u64	%r60, %rd35;
	shl.b32 	%r61, %r60, 15;
	cvt.u32.u64	%r62, %rd34;
	bfe.u32 	%r63, %r62, 1, 15;
	or.b32  	%r64, %r61, %r63;
	st.u16 	[%rd2+38], %r64;
	ld.u16 	%rd36, [%rd1+40];
	shl.b64 	%rd37, %rd36, 32;
	ld.v2.u16 	{%rs22, %rs23}, [%rd1+36];
	cvt.u32.u16	%r65, %rs23;
	mul.wide.u32 	%rd38, %r65, 65536;
	or.b64  	%rd39, %rd38, %rd37;
	cvt.u64.u16	%rd40, %rs22;
	or.b64  	%rd41, %rd39, %rd40;
	mul.lo.s64 	%rd42, %rd41, 25214903917;
	add.s64 	%rd43, %rd42, 11;
	cvt.u16.u64	%rs26, %rd43;
	shr.u64 	%rd44, %rd43, 16;
	cvt.u16.u64	%rs27, %rd44;
	st.v2.u16 	[%rd1+36], {%rs26, %rs27};
	shr.u64 	%rd45, %rd43, 32;
	st.u16 	[%rd1+40], %rd45;
	cvt.u32.u64	%r66, %rd45;
	shl.b32 	%r67, %r66, 15;
	cvt.u32.u64	%r68, %rd44;
	bfe.u32 	%r69, %r68, 1, 15;
	or.b32  	%r70, %r67, %r69;
	st.u16 	[%rd2+40], %r70;
	ld.u16 	%rd46, [%rd1+40];
	shl.b64 	%rd47, %rd46, 32;
	ld.v2.u16 	{%rs28, %rs29}, [%rd1+36];
	cvt.u32.u16	%r71, %rs29;
	mul.wide.u32 	%rd48, %r71, 65536;
	or.b64  	%rd49, %rd48, %rd47;
	cvt.u64.u16	%rd50, %rs28;
	or.b64  	%rd51, %rd49, %rd50;
	mul.lo.s64 	%rd52, %rd51, 25214903917;
	add.s64 	%rd53, %rd52, 11;
	cvt.u16.u64	%rs32, %rd53;
	shr.u64 	%rd54, %rd53, 16;
	cvt.u16.u64	%rs33, %rd54;
	st.v2.u16 	[%rd1+36], {%rs32, %rs33};
	shr.u64 	%rd55, %rd53, 32;
	st.u16 	[%rd1+40], %rd55;
	cvt.u32.u64	%r72, %rd55;
	and.b32  	%r73, %r72, 65535;
	shl.b32 	%r74, %r73, 15;
	cvt.u32.u64	%r75, %rd54;
	bfe.u32 	%r76, %r75, 1, 15;
	or.b32  	%r77, %r74, %r76;
	mul.wide.u32 	%rd56, %r77, 628318;
	shr.u64 	%rd57, %rd56, 31;
	cvt.u32.u64	%r78, %rd57;
	setp.gt.u32	%p5, %r78, 314159;
	add.s32 	%r79, %r78, -628318;
	selp.b32	%r80, %r79, %r78, %p5;
	cvt.s64.s32	%rd58, %r80;
	mul.wide.s32 	%rd59, %r80, %r80;
	shr.u64 	%rd60, %rd59, 5;
	mul.hi.u64 	%rd61, %rd60, 755578637259143235;
	shr.u64 	%rd62, %rd61, 7;
	mul.lo.s64 	%rd63, %rd58, %rd62;
	mul.hi.s64 	%rd64, %rd63, 3022314549036572937;
	shr.u64 	%rd65, %rd64, 63;
	shr.s64 	%rd66, %rd64, 14;
	add.s64 	%rd67, %rd66, %rd65;
	mul.lo.s64 	%rd68, %rd58, %rd67;
	mul.hi.s64 	%rd69, %rd68, 3022314549036572937;
	shr.u64 	%rd70, %rd69, 63;
	shr.s64 	%rd71, %rd69, 14;
	add.s64 	%rd72, %rd71, %rd70;
	mul.lo.s64 	%rd73, %rd58, %rd72;
	mul.hi.s64 	%rd74, %rd73, 3022314549036572937;
	shr.u64 	%rd75, %rd74, 63;
	shr.s64 	%rd76, %rd74, 14;
	add.s64 	%rd77, %rd76, %rd75;
	mul.lo.s64 	%rd78, %rd58, %rd77;
	mul.hi.s64 	%rd79, %rd78, 3022314549036572937;
	shr.u64 	%rd80, %rd79, 63;
	shr.s64 	%rd81, %rd79, 14;
	add.s64 	%rd82, %rd81, %rd80;
	mul.lo.s64 	%rd83, %rd58, %rd82;
	cvt.u64.u32	%rd84, %r80;
	mul.hi.s64 	%rd85, %rd63, -1007438183012190979;
	shr.u64 	%rd86, %rd85, 63;
	shr.u64 	%rd87, %rd85, 15;
	add.s64 	%rd88, %rd87, %rd86;
	mul.hi.s64 	%rd89, %rd73, -5551535331153507085;
	add.s64 	%rd90, %rd89, %rd73;
	shr.u64 	%rd91, %rd90, 63;
	shr.u64 	%rd92, %rd90, 23;
	add.s64 	%rd93, %rd92, %rd91;
	mul.hi.s64 	%rd94, %rd83, -4912460473354683631;
	shr.u64 	%rd95, %rd94, 63;
	shr.u64 	%rd96, %rd94, 27;
	add.s64 	%rd97, %rd96, %rd95;
	add.s64 	%rd98, %rd93, %rd88;
	add.s64 	%rd99, %rd98, %rd97;
	add.s64 	%rd100, %rd99, %rd84;
	st.u32 	[%rd1+8], %rd100;
	add.s32 	%r81, %r78, 157079;
	setp.gt.u32	%p6, %r81, 314159;
	add.s32 	%r82, %r78, -471239;
	selp.b32	%r83, %r82, %r81, %p6;
	cvt.s64.s32	%rd101, %r83;
	mul.wide.s32 	%rd102, %r83, %r83;
	shr.u64 	%rd103, %rd102, 5;
	mul.hi.u64 	%rd104, %rd103, 755578637259143235;
	shr.u64 	%rd105, %rd104, 7;
	mul.lo.s64 	%rd106, %rd101, %rd105;
	mul.hi.s64 	%rd107, %rd106, 3022314549036572937;
	shr.u64 	%rd108, %rd107, 63;
	shr.s64 	%rd109, %rd107, 14;
	add.s64 	%rd110, %rd109, %rd108;
	mul.lo.s64 	%rd111, %rd101, %rd110;
	mul.hi.s64 	%rd112, %rd111, 3022314549036572937;
	shr.u64 	%rd113, %rd112, 63;
	shr.s64 	%rd114, %rd112, 14;
	add.s64 	%rd115, %rd114, %rd113;
	mul.lo.s64 	%rd116, %rd101, %rd115;
	mul.hi.s64 	%rd117, %rd116, 3022314549036572937;
	shr.u64 	%rd118, %rd117, 63;
	shr.s64 	%rd119, %rd117, 14;
	add.s64 	%rd120, %rd119, %rd118;
	mul.lo.s64 	%rd121, %rd101, %rd120;
	mul.hi.s64 	%rd122, %rd121, 3022314549036572937;
	shr.u64 	%rd123, %rd122, 63;
	shr.s64 	%rd124, %rd122, 14;
	add.s64 	%rd125, %rd124, %rd123;
	mul.lo.s64 	%rd126, %rd101, %rd125;
	cvt.u64.u32	%rd127, %r83;
	mul.hi.s64 	%rd128, %rd106, -1007438183012190979;
	shr.u64 	%rd129, %rd128, 63;
	shr.u64 	%rd130, %rd128, 15;
	add.s64 	%rd131, %rd130, %rd129;
	mul.hi.s64 	%rd132, %rd116, -5551535331153507085;
	add.s64 	%rd133, %rd132, %rd116;
	shr.u64 	%rd134, %rd133, 63;
	shr.u64 	%rd135, %rd133, 23;
	add.s64 	%rd136, %rd135, %rd134;
	mul.hi.s64 	%rd137, %rd126, -4912460473354683631;
	shr.u64 	%rd138, %rd137, 63;
	shr.u64 	%rd139, %rd137, 27;
	add.s64 	%rd140, %rd139, %rd138;
	add.s64 	%rd141, %rd136, %rd131;
	add.s64 	%rd142, %rd141, %rd140;
	add.s64 	%rd143, %rd142, %rd127;
	st.u32 	[%rd1+12], %rd143;
	ld.u16 	%rd144, [%rd2+40];
	shl.b64 	%rd145, %rd144, 32;
	ld.v2.u16 	{%rs34, %rs35}, [%rd2+36];
	cvt.u32.u16	%r84, %rs35;
	mul.wide.u32 	%rd146, %r84, 65536;
	or.b64  	%rd147, %rd146, %rd145;
	cvt.u64.u16	%rd148, %rs34;
	or.b64  	%rd149, %rd147, %rd148;
	mul.lo.s64 	%rd150, %rd149, 25214903917;
	add.s64 	%rd151, %rd150, 11;
	cvt.u16.u64	%rs38, %rd151;
	shr.u64 	%rd152, %rd151, 16;
	cvt.u16.u64	%rs39, %rd152;
	st.v2.u16 	[%rd2+36], {%rs38, %rs39};
	shr.u64 	%rd153, %rd151, 32;
	st.u16 	[%rd2+40], %rd153;
	cvt.u32.u64	%r85, %rd153;
	and.b32  	%r86, %r85, 65535;
	shl.b32 	%r87, %r86, 15;
	cvt.u32.u64	%r88, %rd152;
	bfe.u32 	%r89, %r88, 1, 15;
	or.b32  	%r90, %r87, %r89;
	mul.wide.u32 	%rd154, %r90, 628318;
	shr.u64 	%rd155, %rd154, 31;
	cvt.u32.u64	%r91, %rd155;
	setp.gt.u32	%p7, %r91, 314159;
	add.s32 	%r92, %r91, -628318;
	selp.b32	%r93, %r92, %r91, %p7;
	cvt.s64.s32	%rd156, %r93;
	mul.wide.s32 	%rd157, %r93, %r93;
	shr.u64 	%rd158, %rd157, 5;
	mul.hi.u64 	%rd159, %rd158, 755578637259143235;
	shr.u64 	%rd160, %rd159, 7;
	mul.lo.s64 	%rd161, %rd156, %rd160;
	mul.hi.s64 	%rd162, %rd161, 3022314549036572937;
	shr.u64 	%rd163, %rd162, 63;
	shr.s64 	%rd164, %rd162, 14;
	add.s64 	%rd165, %rd164, %rd163;
	mul.lo.s64 	%rd166, %rd156, %rd165;
	mul.hi.s64 	%rd167, %rd166, 3022314549036572937;
	shr.u64 	%rd168, %rd167, 63;
	shr.s64 	%rd169, %rd167, 14;
	add.s64 	%rd170, %rd169, %rd168;
	mul.lo.s64 	%rd171, %rd156, %rd170;
	mul.hi.s64 	%rd172, %rd171, 3022314549036572937;
	shr.u64 	%rd173, %rd172, 63;
	shr.s64 	%rd174, %rd172, 14;
	add.s64 	%rd175, %rd174, %rd173;
	mul.lo.s64 	%rd176, %rd156, %rd175;
	mul.hi.s64 	%rd177, %rd176, 3022314549036572937;
	shr.u64 	%rd178, %rd177, 63;
	shr.s64 	%rd179, %rd177, 14;
	add.s64 	%rd180, %rd179, %rd178;
	mul.lo.s64 	%rd181, %rd156, %rd180;
	cvt.u64.u32	%rd182, %r93;
	mul.hi.s64 	%rd183, %rd161, -1007438183012190979;
	shr.u64 	%rd184, %rd183, 63;
	shr.u64 	%rd185, %rd183, 15;
	add.s64 	%rd186, %rd185, %rd184;
	mul.hi.s64 	%rd187, %rd171, -5551535331153507085;
	add.s64 	%rd188, %rd187, %rd171;
	shr.u64 	%rd189, %rd188, 63;
	shr.u64 	%rd190, %rd188, 23;
	add.s64 	%rd191, %rd190, %rd189;
	mul.hi.s64 	%rd192, %rd181, -4912460473354683631;
	shr.u64 	%rd193, %rd192, 63;
	shr.u64 	%rd194, %rd192, 27;
	add.s64 	%rd195, %rd194, %rd193;
	add.s64 	%rd196, %rd191, %rd186;
	add.s64 	%rd197, %rd196, %rd195;
	add.s64 	%rd198, %rd197, %rd182;
	st.u32 	[%rd2+8], %rd198;
	add.s32 	%r94, %r91, 157079;
	setp.gt.u32	%p8, %r94, 314159;
	add.s32 	%r95, %r91, -471239;
	selp.b32	%r96, %r95, %r94, %p8;
	cvt.s64.s32	%rd199, %r96;
	mul.wide.s32 	%rd200, %r96, %r96;
	shr.u64 	%rd201, %rd200, 5;
	mul.hi.u64 	%rd202, %rd201, 755578637259143235;
	shr.u64 	%rd203, %rd202, 7;
	mul.lo.s64 	%rd204, %rd199, %rd203;
	mul.hi.s64 	%rd205, %rd204, 3022314549036572937;
	shr.u64 	%rd206, %rd205, 63;
	shr.s64 	%rd207, %rd205, 14;
	add.s64 	%rd208, %rd207, %rd206;
	mul.lo.s64 	%rd209, %rd199, %rd208;
	mul.hi.s64 	%rd210, %rd209, 3022314549036572937;
	shr.u64 	%rd211, %rd210, 63;
	shr.s64 	%rd212, %rd210, 14;
	add.s64 	%rd213, %rd212, %rd211;
	mul.lo.s64 	%rd214, %rd199, %rd213;
	mul.hi.s64 	%rd215, %rd214, 3022314549036572937;
	shr.u64 	%rd216, %rd215, 63;
	shr.s64 	%rd217, %rd215, 14;
	add.s64 	%rd218, %rd217, %rd216;
	mul.lo.s64 	%rd219, %rd199, %rd218;
	mul.hi.s64 	%rd220, %rd219, 3022314549036572937;
	shr.u64 	%rd221, %rd220, 63;
	shr.s64 	%rd222, %rd220, 14;
	add.s64 	%rd223, %rd222, %rd221;
	mul.lo.s64 	%rd224, %rd199, %rd223;
	cvt.u64.u32	%rd225, %r96;
	mul.hi.s64 	%rd226, %rd204, -1007438183012190979;
	shr.u64 	%rd227, %rd226, 63;
	shr.u64 	%rd228, %rd226, 15;
	add.s64 	%rd229, %rd228, %rd227;
	mul.hi.s64 	%rd230, %rd214, -5551535331153507085;
	add.s64 	%rd231, %rd230, %rd214;
	shr.u64 	%rd232, %rd231, 63;
	shr.u64 	%rd233, %rd231, 23;
	add.s64 	%rd234, %rd233, %rd232;
	mul.hi.s64 	%rd235, %rd224, -4912460473354683631;
	shr.u64 	%rd236, %rd235, 63;
	shr.u64 	%rd237, %rd235, 27;
	add.s64 	%rd238, %rd237, %rd236;
	add.s64 	%rd239, %rd234, %rd229;
	add.s64 	%rd240, %rd239, %rd238;
	add.s64 	%rd241, %rd240, %rd225;
	st.u32 	[%rd2+12], %rd241;
	ld.u16 	%rd242, [%rd1+40];
	shl.b64 	%rd243, %rd242, 32;
	ld.v2.u16 	{%rs40, %rs41}, [%rd1+36];
	cvt.u32.u16	%r97, %rs41;
	mul.wide.u32 	%rd244, %r97, 65536;
	or.b64  	%rd245, %rd244, %rd243;
	cvt.u64.u16	%rd246, %rs40;
	or.b64  	%rd247, %rd245, %rd246;
	mul.lo.s64 	%rd248, %rd247, 25214903917;
	add.s64 	%rd249, %rd248, 11;
	shr.u64 	%rd250, %rd249, 32;
	cvt.u32.u64	%r98, %rd250;
	bfe.u32 	%r36, %r98, 14, 2;
	and.b64  	%rd251, %rd249, 281470681743360;
	and.b64  	%rd252, %rd249, 4294967295;
	or.b64  	%rd253, %rd252, %rd251;
	mul.lo.s64 	%rd254, %rd253, 25214903917;
	add.s64 	%rd255, %rd254, 11;
	cvt.u16.u64	%rs44, %rd255;
	shr.u64 	%rd256, %rd255, 16;
	cvt.u16.u64	%rs45, %rd256;
	st.v2.u16 	[%rd1+36], {%rs44, %rs45};
	shr.u64 	%rd257, %rd255, 32;
	st.u16 	[%rd1+40], %rd257;
	cvt.u32.u64	%r99, %rd257;
	and.b32  	%r100, %r99, 65535;
	shl.b32 	%r101, %r100, 15;
	cvt.u32.u64	%r102, %rd256;
	bfe.u32 	%r103, %r102, 1, 15;
	or.b32  	%r104, %r101, %r103;
	mul.wide.u32 	%rd258, %r104, 50000;
	shr.u64 	%rd3, %rd258, 31;
	setp.gt.s32	%p9, %r36, 1;
	@%p9 bra 	BB5_6;

	setp.eq.s32	%p12, %r36, 0;
	@%p12 bra 	BB5_10;
	bra.uni 	BB5_4;

BB5_10:
	ld.u32 	%r117, [%rd1+20];
	cvt.s64.s32	%rd277, %r117;
	mul.lo.s64 	%rd278, %rd277, %rd3;
	mul.hi.s64 	%rd279, %rd278, 3022314549036572937;
	shr.u64 	%rd280, %rd279, 63;
	shr.u64 	%rd281, %rd279, 14;
	add.s64 	%rd282, %rd281, %rd280;
	cvt.u32.u64	%r118, %rd282;
	sub.s32 	%r154, %r117, %r118;
	ld.u32 	%r119, [%rd1+16];
	st.u32 	[%rd1+20], %r154;
	add.s32 	%r120, %r119, %r118;
	st.u32 	[%rd1+16], %r120;
	bra.uni 	BB5_12;

BB5_6:
	setp.eq.s32	%p10, %r36, 2;
	@%p10 bra 	BB5_9;
	bra.uni 	BB5_7;

BB5_9:
	ld.u32 	%r109, [%rd1+24];
	cvt.s64.s32	%rd265, %r109;
	mul.lo.s64 	%rd266, %rd265, %rd3;
	mul.hi.s64 	%rd267, %rd266, 3022314549036572937;
	shr.u64 	%rd268, %rd267, 63;
	shr.u64 	%rd269, %rd267, 14;
	add.s64 	%rd270, %rd269, %rd268;
	cvt.u32.u64	%r110, %rd270;
	sub.s32 	%r111, %r109, %r110;
	ld.u32 	%r112, [%rd1+20];
	st.u32 	[%rd1+24], %r111;
	add.s32 	%r154, %r112, %r110;
	st.u32 	[%rd1+20], %r154;
	bra.uni 	BB5_12;

BB5_4:
	setp.eq.s32	%p13, %r36, 1;
	@%p13 bra 	BB5_5;
	bra.uni 	BB5_11;

BB5_5:
	ld.u32 	%r113, [%rd1+16];
	cvt.s64.s32	%rd271, %r113;
	mul.lo.s64 	%rd272, %rd271, %rd3;
	mul.hi.s64 	%rd273, %rd272, 3022314549036572937;
	shr.u64 	%rd274, %rd273, 63;
	shr.u64 	%rd275, %rd273, 14;
	add.s64 	%rd276, %rd275, %rd274;
	cvt.u32.u64	%r114, %rd276;
	sub.s32 	%r115, %r113, %r114;
	ld.u32 	%r116, [%rd1+20];
	st.u32 	[%rd1+16], %r115;
	add.s32 	%r154, %r116, %r114;
	st.u32 	[%rd1+20], %r154;
	bra.uni 	BB5_12;

BB5_7:
	setp.ne.s32	%p11, %r36, 3;
	@%p11 bra 	BB5_11;

	ld.u32 	%r105, [%rd1+20];
	cvt.s64.s32	%rd259, %r105;
	mul.lo.s64 	%rd260, %rd259, %rd3;
	mul.hi.s64 	%rd261, %rd260, 3022314549036572937;
	shr.u64 	%rd262, %rd261, 63;
	shr.u64 	%rd263, %rd261, 14;
	add.s64 	%rd264, %rd263, %rd262;
	cvt.u32.u64	%r106, %rd264;
	sub.s32 	%r154, %r105, %r106;
	ld.u32 	%r107, [%rd1+24];
	st.u32 	[%rd1+20], %r154;
	add.s32 	%r108, %r107, %r106;
	st.u32 	[%rd1+24], %r108;
	bra.uni 	BB5_12;

BB5_11:
	ld.u32 	%r154, [%rd1+20];

BB5_12:
	ld.u32 	%r122, [%rd1+16];
	mov.u32 	%r123, 100000;
	sub.s32 	%r124, %r123, %r154;
	sub.s32 	%r125, %r124, %r122;
	st.u32 	[%rd1+24], %r125;
	ld.u16 	%rd283, [%rd2+40];
	shl.b64 	%rd284, %rd283, 32;
	ld.u16 	%r126, [%rd2+38];
	mul.wide.u32 	%rd285, %r126, 65536;
	or.b64  	%rd286, %rd285, %rd284;
	ld.u16 	%rd287, [%rd2+36];
	or.b64  	%rd288, %rd286, %rd287;
	mul.lo.s64 	%rd289, %rd288, 25214903917;
	add.s64 	%rd290, %rd289, 11;
	shr.u64 	%rd291, %rd290, 32;
	cvt.u32.u64	%r127, %rd291;
	bfe.u32 	%r121, %r127, 14, 2;
	and.b64  	%rd292, %rd290, 281470681743360;
	and.b64  	%rd293, %rd290, 4294967295;
	or.b64  	%rd294, %rd293, %rd292;
	mul.lo.s64 	%rd295, %rd294, 25214903917;
	add.s64 	%rd296, %rd295, 11;
	st.u16 	[%rd2+36], %rd296;
	shr.u64 	%rd297, %rd296, 16;
	st.u16 	[%rd2+38], %rd297;
	shr.u64 	%rd298, %rd296, 32;
	st.u16 	[%rd2+40], %rd298;
	cvt.u32.u64	%r128, %rd298;
	and.b32  	%r129, %r128, 65535;
	shl.b32 	%r130, %r129, 15;
	cvt.u32.u64	%r131, %rd297;
	bfe.u32 	%r132, %r131, 1, 15;
	or.b32  	%r133, %r130, %r132;
	mul.wide.u32 	%rd299, %r133, 50000;
	shr.u64 	%rd4, %rd299, 31;
	setp.gt.s32	%p14, %r121, 1;
	@%p14 bra 	BB5_16;

	setp.eq.s32	%p17, %r121, 0;
	@%p17 bra 	BB5_20;
	bra.uni 	BB5_14;

BB5_20:
	ld.u32 	%r146, [%rd2+20];
	cvt.s64.s32	%rd318, %r146;
	mul.lo.s64 	%rd319, %rd318, %rd4;
	mul.hi.s64 	%rd320, %rd319, 3022314549036572937;
	shr.u64 	%rd321, %rd320, 63;
	shr.u64 	%rd322, %rd320, 14;
	add.s64 	%rd323, %rd322, %rd321;
	cvt.u32.u64	%r147, %rd323;
	sub.s32 	%r155, %r146, %r147;
	ld.u32 	%r148, [%rd2+16];
	st.u32 	[%rd2+20], %r155;
	add.s32 	%r149, %r148, %r147;
	st.u32 	[%rd2+16], %r149;
	bra.uni 	BB5_22;

BB5_16:
	setp.eq.s32	%p15, %r121, 2;
	@%p15 bra 	BB5_19;
	bra.uni 	BB5_17;

BB5_19:
	ld.u32 	%r138, [%rd2+24];
	cvt.s64.s32	%rd306, %r138;
	mul.lo.s64 	%rd307, %rd306, %rd4;
	mul.hi.s64 	%rd308, %rd307, 3022314549036572937;
	shr.u64 	%rd309, %rd308, 63;
	shr.u64 	%rd310, %rd308, 14;
	add.s64 	%rd311, %rd310, %rd309;
	cvt.u32.u64	%r139, %rd311;
	sub.s32 	%r140, %r138, %r139;
	ld.u32 	%r141, [%rd2+20];
	st.u32 	[%rd2+24], %r140;
	add.s32 	%r155, %r141, %r139;
	st.u32 	[%rd2+20], %r155;
	bra.uni 	BB5_22;

BB5_14:
	setp.eq.s32	%p18, %r121, 1;
	@%p18 bra 	BB5_15;
	bra.uni 	BB5_21;

BB5_15:
	ld.u32 	%r142, [%rd2+16];
	cvt.s64.s32	%rd312, %r142;
	mul.lo.s64 	%rd313, %rd312, %rd4;
	mul.hi.s64 	%rd314, %rd313, 3022314549036572937;
	shr.u64 	%rd315, %rd314, 63;
	shr.u64 	%rd316, %rd314, 14;
	add.s64 	%rd317, %rd316, %rd315;
	cvt.u32.u64	%r143, %rd317;
	sub.s32 	%r144, %r142, %r143;
	ld.u32 	%r145, [%rd2+20];
	st.u32 	[%rd2+16], %r144;
	add.s32 	%r155, %r145, %r143;
	st.u32 	[%rd2+20], %r155;
	bra.uni 	BB5_22;

BB5_17:
	setp.ne.s32	%p16, %r121, 3;
	@%p16 bra 	BB5_21;

	ld.u32 	%r134, [%rd2+20];
	cvt.s64.s32	%rd300, %r134;
	mul.lo.s64 	%rd301, %rd300, %rd4;
	mul.hi.s64 	%rd302, %rd301, 3022314549036572937;
	shr.u64 	%rd303, %rd302, 63;
	shr.u64 	%rd304, %rd302, 14;
	add.s64 	%rd305, %rd304, %rd303;
	cvt.u32.u64	%r135, %rd305;
	sub.s32 	%r155, %r134, %r135;
	ld.u32 	%r136, [%rd2+24];
	st.u32 	[%rd2+20], %r155;
	add.s32 	%r137, %r136, %r135;
	st.u32 	[%rd2+24], %r137;
	bra.uni 	BB5_22;

BB5_21:
	ld.u32 	%r155, [%rd2+20];

BB5_22:
	ld.u32 	%r150, [%rd2+16];
	sub.s32 	%r152, %r123, %r155;
	sub.s32 	%r153, %r152, %r150;
	st.u32 	[%rd2+24], %r153;

BB5_23:
	ret;
}

	// .globl	recount
.visible .entry recount(

)
{
	.reg .b32 	%r<22>;
	.reg .b64 	%rd<2>;


	ld.global.u32 	%r2, [num_cells_alive];
	ld.global.u32 	%r3, [step_new_cells];
	// inline asm
	add.s32	%r1, %r2, %r3;
	// inline asm
	st.global.u32 	[num_cells_alive], %r1;
	ld.global.u64 	%rd1, [sim_stat];
	ld.u32 	%r10, [%rd1];
	ld.u32 	%r11, [%rd1+12];
	ld.global.u32 	%r12, [step_dead_cells];
	ld.u32 	%r13, [%rd1+4];
	ld.u32 	%r14, [%rd1+16];
	ld.u32 	%r16, [%rd1+8];
	// inline asm
	add.s32	%r4, %r10, %r3;
	max.s32	%r5, %r11, %r3;
	add.s32	%r6, %r13, %r12;
	max.s32	%r7, %r14, %r12;
	max.s32	%r8, %r16, %r1;
	// inline asm
	st.u32 	[%rd1], %r4;
	st.u32 	[%rd1+12], %r5;
	st.u32 	[%rd1+4], %r6;
	st.u32 	[%rd1+16], %r7;
	st.u32 	[%rd1+8], %r8;
	// inline asm
	mov.s32	%r17, 0;
	mov.s32	%r18, 0;
	mov.s32	%r19,	0;
	// inline asm
	st.global.u32 	[step_dead_cells], %r17;
	st.global.u32 	[step_new_cells], %r18;
	st.global.u32 	[free_position], %r19;
	ld.global.u32 	%r21, [num_cells_alive];
	// inline asm
	mov.s32	%r20, %r21;
	// inline asm
	st.global.u32 	[num_cells], %r20;
	ret;
}

	// .globl	step3
.visible .entry step3(

)
{
	.reg .pred 	%p<10>;
	.reg .b16 	%rs<3>;
	.reg .b32 	%r<45>;
	.reg .b64 	%rd<16>;


	mov.u32 	%r1, %tid.x;
	mov.u32 	%r2, %ntid.x;
	mov.u32 	%r19, %ctaid.x;
	mad.lo.s32 	%r3, %r2, %r19, %r1;
	ld.global.u32 	%r41, [columns];
	ld.global.u32 	%r42, [rows];
	mul.lo.s32 	%r20, %r41, %r42;
	setp.ge.s32	%p1, %r3, %r20;
	@%p1 bra 	BB7_4;

	ld.global.u64 	%rd4, [culture_cells];
	cvt.s64.s32	%rd1, %r3;
	mul.wide.s32 	%rd5, %r3, 2;
	add.s64 	%rd6, %rd4, %rd5;
	ld.u16 	%rs1, [%rd6];
	ld.global.u64 	%rd7, [culture];
	mul.wide.s32 	%rd8, %r3, 4;
	add.s64 	%rd2, %rd7, %rd8;
	mov.u32 	%r40, 0;
	setp.ne.s16	%p2, %rs1, 0;
	@%p2 bra 	BB7_3;

	ld.u32 	%r22, [%rd2];
	mul.hi.s32 	%r23, %r22, 1717986919;
	shr.u32 	%r24, %r23, 31;
	shr.s32 	%r25, %r23, 3;
	add.s32 	%r26, %r25, %r24;
	sub.s32 	%r40, %r22, %r26;

BB7_3:
	st.u32 	[%rd2], %r40;
	ld.global.u64 	%rd9, [culture_cells];
	shl.b64 	%rd10, %rd1, 1;
	add.s64 	%rd11, %rd9, %rd10;
	mov.u16 	%rs2, 0;
	st.u16 	[%rd11], %rs2;
	ld.global.u32 	%r42, [rows];
	ld.global.u32 	%r41, [columns];

BB7_4:
	mul.lo.s32 	%r28, %r41, %r42;
	mov.u32 	%r43, 0;
	setp.ge.s32	%p3, %r3, %r28;
	@%p3 bra 	BB7_6;

	ld.global.u64 	%rd12, [culture];
	mul.wide.s32 	%rd13, %r3, 4;
	add.s64 	%rd14, %rd12, %rd13;
	ld.u32 	%r43, [%rd14];

BB7_6:
	ld.global.u64 	%rd3, [sim_stat];
	shl.b32 	%r29, %r1, 2;
	mov.u32 	%r30, buffer;
	add.s32 	%r14, %r30, %r29;
	st.shared.u32 	[%r14], %r43;
	bar.sync 	0;
	shr.u32 	%r44, %r2, 1;
	setp.eq.s32	%p4, %r44, 0;
	@%p4 bra 	BB7_13;

BB7_7:
	setp.ge.s32	%p5, %r1, %r44;
	@%p5 bra 	BB7_10;

	ld.shared.u32 	%r31, [%r14];
	add.s32 	%r32, %r44, %r1;
	shl.b32 	%r33, %r32, 2;
	add.s32 	%r35, %r30, %r33;
	ld.shared.u32 	%r17, [%r35];
	setp.ge.s32	%p6, %r31, %r17;
	@%p6 bra 	BB7_10;

	st.shared.u32 	[%r14], %r17;

BB7_10:
	setp.lt.s32	%p7, %r44, 33;
	@%p7 bra 	BB7_12;

	bar.sync 	0;

BB7_12:
	shr.u32 	%r36, %r44, 31;
	add.s32 	%r37, %r44, %r36;
	shr.s32 	%r18, %r37, 1;
	setp.gt.s32	%p8, %r44, 1;
	mov.u32 	%r44, %r18;
	@%p8 bra 	BB7_7;

BB7_13:
	setp.ne.s32	%p9, %r1, 0;
	@%p9 bra 	BB7_15;

	ld.shared.u32 	%r38, [buffer];
	add.s64 	%rd15, %rd3, 24;
	atom.max.s32 	%r39, [%rd15], %r38;

BB7_15:
	ret;
}




// ===== COMPILED SASS (sm_100) =====

	.target	sm_100

	.elftype	@"ET_EXEC"


//--------------------- .note.nv.tkinfo           --------------------------
	.section	.note.nv.tkinfo,"",@"SHT_NOTE"
	.sectionflags	@"SHF_NOTE_NV_TKINFO"
	.tkinfo
        /*0018*/ 	.word	0x00000002
        /*0030*/ 	.string	""
        /*0030*/ 	.string	"ptxas"
        /*0030*/ 	.string	"Cuda compilation tools, release 13.0, V13.0.88"
        /*0030*/ 	.string	"Build cuda_13.0.r13.0/compiler.36424714_0"
        /*0030*/ 	.string	"-arch sm_100 "



//--------------------- .note.nv.cuinfo           --------------------------
	.section	.note.nv.cuinfo,"",@"SHT_NOTE"
	.sectionflags	@"SHF_NOTE_NV_CUINFO"
        /*0018*/ 	.short	0x0002
        /*001a*/ 	.short	0x001e
        /*001c*/ 	.short	0x0082
	.zero		2


//--------------------- .nv.info                  --------------------------
	.section	.nv.info,"",@"SHT_CUDA_INFO"
	.align	4


	//----- nvinfo : EIATTR_REGCOUNT
	.align		4
        /*0000*/ 	.byte	0x04, 0x2f
        /*0002*/ 	.short	(.L_13 - .L_12)
	.align		4
.L_12:
        /*0004*/ 	.word	index@(initGPU)
        /*0008*/ 	.word	0x00000020


	//----- nvinfo : EIATTR_FRAME_SIZE
	.align		4
.L_13:
        /*000c*/ 	.byte	0x04, 0x11
        /*000e*/ 	.short	(.L_15 - .L_14)
	.align		4
.L_14:
        /*0010*/ 	.word	index@(initGPU)
        /*0014*/ 	.word	0x00000000


	//----- nvinfo : EIATTR_REGCOUNT
	.align		4
.L_15:
        /*0018*/ 	.byte	0x04, 0x2f
        /*001a*/ 	.short	(.L_17 - .L_16)
	.align		4
.L_16:
        /*001c*/ 	.word	index@(initCells)
        /*0020*/ 	.word	0x00000020


	//----- nvinfo : EIATTR_FRAME_SIZE
	.align		4
.L_17:
        /*0024*/ 	.byte	0x04, 0x11
        /*0026*/ 	.short	(.L_19 - .L_18)
	.align		4
.L_18:
        /*0028*/ 	.word	index@(initCells)
        /*002c*/ 	.word	0x00000000


	//----- nvinfo : EIATTR_REGCOUNT
	.align		4
.L_19:
        /*0030*/ 	.byte	0x04, 0x2f
        /*0032*/ 	.short	(.L_21 - .L_20)
	.align		4
.L_20:
        /*0034*/ 	.word	index@(step1)
        /*0038*/ 	.word	0x00000012


	//----- nvinfo : EIATTR_FRAME_SIZE
	.align		4
.L_21:
        /*003c*/ 	.byte	0x04, 0x11
        /*003e*/ 	.short	(.L_23 - .L_22)
	.align		4
.L_22:
        /*0040*/ 	.word	index@(step1)
        /*0044*/ 	.word	0x00000000


	//----- nvinfo : EIATTR_REGCOUNT
	.align		4
.L_23:
        /*0048*/ 	.byte	0x04, 0x2f
        /*004a*/ 	.short	(.L_25 - .L_24)
	.align		4
.L_24:
        /*004c*/ 	.word	index@(cleanCells)
        /*0050*/ 	.word	0x00000020


	//----- nvinfo : EIATTR_FRAME_SIZE
	.align		4
.L_25:
        /*0054*/ 	.byte	0x04, 0x11
        /*0056*/ 	.short	(.L_27 - .L_26)
	.align		4
.L_26:
        /*0058*/ 	.word	index@(cleanCells)
        /*005c*/ 	.word	0x00000000


	//----- nvinfo : EIATTR_REGCOUNT
	.align		4
.L_27:
        /*0060*/ 	.byte	0x04, 0x2f
        /*0062*/ 	.short	(.L_29 - .L_28)
	.align		4
.L_28:
        /*0064*/ 	.word	index@(placeFood)
        /*0068*/ 	.word	0x0000000e


	//----- nvinfo : EIATTR_FRAME_SIZE
	.align		4
.L_29:
        /*006c*/ 	.byte	0x04, 0x11
        /*006e*/ 	.short	(.L_31 - .L_30)
	.align		4
.L_30:
        /*0070*/ 	.word	index@(placeFood)
        /*0074*/ 	.word	0x00000000


	//----- nvinfo : EIATTR_REGCOUNT
	.align		4
.L_31:
        /*0078*/ 	.byte	0x04, 0x2f
        /*007a*/ 	.short	(.L_33 - .L_32)
	.align		4
.L_32:
        /*007c*/ 	.word	index@(step2)
        /*0080*/ 	.word	0x00000020


	//----- nvinfo : EIATTR_FRAME_SIZE
	.align		4
.L_33:
        /*0084*/ 	.byte	0x04, 0x11
        /*0086*/ 	.short	(.L_35 - .L_34)
	.align		4
.L_34:
        /*0088*/ 	.word	index@(step2)
        /*008c*/ 	.word	0x00000000


	//----- nvinfo : EIATTR_REGCOUNT
	.align		4
.L_35:
        /*0090*/ 	.byte	0x04, 0x2f
        /*0092*/ 	.short	(.L_37 - .L_36)
	.align		4
.L_36:
        /*0094*/ 	.word	index@(recount)
        /*0098*/ 	.word	0x0000001a


	//----- nvinfo : EIATTR_FRAME_SIZE
	.align		4
.L_37:
        /*009c*/ 	.byte	0x04, 0x11
        /*009e*/ 	.short	(.L_39 - .L_38)
	.align		4
.L_38:
        /*00a0*/ 	.word	index@(recount)
        /*00a4*/ 	.word	0x00000000


	//----- nvinfo : EIATTR_REGCOUNT
	.align		4
.L_39:
        /*00a8*/ 	.byte	0x04, 0x2f
        /*00aa*/ 	.short	(.L_41 - .L_40)
	.align		4
.L_40:
        /*00ac*/ 	.word	index@(step3)
        /*00b0*/ 	.word	0x00000015


	//----- nvinfo : EIATTR_FRAME_SIZE
	.align		4
.L_41:
        /*00b4*/ 	.byte	0x04, 0x11
        /*00b6*/ 	.short	(.L_43 - .L_42)
	.align		4
.L_42:
        /*00b8*/ 	.word	index@(step3)
        /*00bc*/ 	.word	0x00000000


	//----- nvinfo : EIATTR_MIN_STACK_SIZE
	.align		4
.L_43:
        /*00c0*/ 	.byte	0x04, 0x12
        /*00c2*/ 	.short	(.L_45 - .L_44)
	.align		4
.L_44:
        /*00c4*/ 	.word	index@(step3)
        /*00c8*/ 	.word	0x00000000


	//----- nvinfo : EIATTR_MIN_STACK_SIZE
	.align		4
.L_45:
        /*00cc*/ 	.byte	0x04, 0x12
        /*00ce*/ 	.short	(.L_47 - .L_46)
	.align		4
.L_46:
        /*00d0*/ 	.word	index@(recount)
        /*00d4*/ 	.word	0x00000000


	//----- nvinfo : EIATTR_MIN_STACK_SIZE
	.align		4
.L_47:
        /*00d8*/ 	.byte	0x04, 0x12
        /*00da*/ 	.short	(.L_49 - .L_48)
	.align		4
.L_48:
        /*00dc*/ 	.word	index@(step2)
        /*00e0*/ 	.word	0x00000000


	//----- nvinfo : EIATTR_MIN_STACK_SIZE
	.align		4
.L_49:
        /*00e4*/ 	.byte	0x04, 0x12
        /*00e6*/ 	.short	(.L_51 - .L_50)
	.align		4
.L_50:
        /*00e8*/ 	.word	index@(placeFood)
        /*00ec*/ 	.word	0x00000000


	//----- nvinfo : EIATTR_MIN_STACK_SIZE
	.align		4
.L_51:
        /*00f0*/ 	.byte	0x04, 0x12
        /*00f2*/ 	.short	(.L_53 - .L_52)
	.align		4
.L_52:
        /*00f4*/ 	.word	index@(cleanCells)
        /*00f8*/ 	.word	0x00000000


	//----- nvinfo : EIATTR_MIN_STACK_SIZE
	.align		4
.L_53:
        /*00fc*/ 	.byte	0x04, 0x12
        /*00fe*/ 	.short	(.L_55 - .L_54)
	.align		4
.L_54:
        /*0100*/ 	.word	index@(step1)
        /*0104*/ 	.word	0x00000000


	//----- nvinfo : EIATTR_MIN_STACK_SIZE
	.align		4
.L_55:
        /*0108*/ 	.byte	0x04, 0x12
        /*010a*/ 	.short	(.L_57 - .L_56)
	.align		4
.L_56:
        /*010c*/ 	.word	index@(initCells)
        /*0110*/ 	.word	0x00000000


	//----- nvinfo : EIATTR_MIN_STACK_SIZE
	.align		4
.L_57:
        /*0114*/ 	.byte	0x04, 0x12
        /*0116*/ 	.short	(.L_59 - .L_58)
	.align		4
.L_58:
        /*0118*/ 	.word	index@(initGPU)
        /*011c*/ 	.word	0x00000000
.L_59:


//--------------------- .nv.compat                --------------------------
	.section	.nv.compat,"",@"SHT_CUDA_COMPAT_INFO"
	.align	4
        /*0000*/ 	.byte	0x02, 0x09, 0x00, 0x00, 0x02, 0x02, 0x01, 0x00, 0x02, 0x05, 0x05, 0x00, 0x03, 0x07, 0x01, 0x01
        /*0010*/ 	.byte	0x02, 0x03, 0x00, 0x00, 0x02, 0x06, 0x01, 0x00, 0x04, 0x0b, 0x08, 0x00, 0x09, 0x00, 0x00, 0x00
        /*0020*/ 	.byte	0x00, 0x00, 0x00, 0x00


//--------------------- .nv.info.step3            --------------------------
	.section	.nv.info.step3,"",@"SHT_CUDA_INFO"
	.sectionflags	@""
	.align	4


	//----- nvinfo : EIATTR_CUDA_API_VERSION
	.align		4
        /*0000*/ 	.byte	0x04, 0x37
        /*0002*/ 	.short	(.L_61 - .L_60)
.L_60:
        /*0004*/ 	.word	0x00000082


	//----- nvinfo : EIATTR_SPARSE_MMA_MASK
	.align		4
.L_61:
        /*0008*/ 	.byte	0x03, 0x50
        /*000a*/ 	.short	0x0000


	//----- nvinfo : EIATTR_MAXREG_COUNT
	.align		4
        /*000c*/ 	.byte	0x03, 0x1b
        /*000e*/ 	.short	0x00ff


	//----- nvinfo : EIATTR_NUM_BARRIERS
	.align		4
        /*0010*/ 	.byte	0x02, 0x4c
        /*0012*/ 	.byte	0x01
	.zero		1


	//----- nvinfo : EIATTR_MERCURY_ISA_VERSION
	.align		4
        /*0014*/ 	.byte	0x03, 0x5f
        /*0016*/ 	.short	0x0101


	//----- nvinfo : EIATTR_VRC_CTA_INIT_COUNT
	.align		4
        /*0018*/ 	.byte	0x02, 0x4a
	.zero		1
	.zero		1


	//----- nvinfo : EIATTR_EXIT_INSTR_OFFSETS
	.align		4
        /*001c*/ 	.byte	0x04, 0x1c
        /*001e*/ 	.short	(.L_63 - .L_62)


	//   ....[0]....
.L_62:
        /*0020*/ 	.word	0x00000490


	//   ....[1]....
        /*0024*/ 	.word	0x000004f0


	//----- nvinfo : EIATTR_CRS_STACK_SIZE
	.align		4
.L_63:
        /*0028*/ 	.byte	0x04, 0x1e
        /*002a*/ 	.short	(.L_65 - .L_64)
.L_64:
        /*002c*/ 	.word	0x00000000


	//----- nvinfo : EIATTR_SW_WAR
	.align		4
.L_65:
        /*0030*/ 	.byte	0x04, 0x36
        /*0032*/ 	.short	(.L_67 - .L_66)
.L_66:
        /*0034*/ 	.word	0x00000008
.L_67:


//--------------------- .nv.info.recount          --------------------------
	.section	.nv.info.recount,"",@"SHT_CUDA_INFO"
	.sectionflags	@""
	.align	4


	//----- nvinfo : EIATTR_CUDA_API_VERSION
	.align		4
        /*0000*/ 	.byte	0x04, 0x37
        /*0002*/ 	.short	(.L_69 - .L_68)
.L_68:
        /*0004*/ 	.word	0x00000082


	//----- nvinfo : EIATTR_SPARSE_MMA_MASK
	.align		4
.L_69:
        /*0008*/ 	.byte	0x03, 0x50
        /*000a*/ 	.short	0x0000


	//----- nvinfo : EIATTR_MAXREG_COUNT
	.align		4
        /*000c*/ 	.byte	0x03, 0x1b
        /*000e*/ 	.short	0x00ff


	//----- nvinfo : EIATTR_MERCURY_ISA_VERSION
	.align		4
        /*0010*/ 	.byte	0x03, 0x5f
        /*0012*/ 	.short	0x0101


	//----- nvinfo : EIATTR_VRC_CTA_INIT_COUNT
	.align		4
        /*0014*/ 	.byte	0x02, 0x4a
	.zero		1
	.zero		1


	//----- nvinfo : EIATTR_EXIT_INSTR_OFFSETS
	.align		4
        /*0018*/ 	.byte	0x04, 0x1c
        /*001a*/ 	.short	(.L_71 - .L_70)


	//   ....[0]....
.L_70:
        /*001c*/ 	.word	0x00000220


	//----- nvinfo : EIATTR_SW_WAR
	.align		4
.L_71:
        /*0020*/ 	.byte	0x04, 0x36
        /*0022*/ 	.short	(.L_73 - .L_72)
.L_72:
        /*0024*/ 	.word	0x00000008
.L_73:


//--------------------- .nv.info.step2            --------------------------
	.section	.nv.info.step2,"",@"SHT_CUDA_INFO"
	.sectionflags	@""
	.align	4


	//----- nvinfo : EIATTR_CUDA_API_VERSION
	.align		4
        /*0000*/ 	.byte	0x04, 0x37
        /*0002*/ 	.short	(.L_75 - .L_74)
.L_74:
        /*0004*/ 	.word	0x00000082


	//----- nvinfo : EIATTR_SPARSE_MMA_MASK
	.align		4
.L_75:
        /*0008*/ 	.byte	0x03, 0x50
        /*000a*/ 	.short	0x0000


	//----- nvinfo : EIATTR_MAXREG_COUNT
	.align		4
        /*000c*/ 	.byte	0x03, 0x1b
        /*000e*/ 	.short	0x00ff


	//----- nvinfo : EIATTR_MERCURY_ISA_VERSION
	.align		4
        /*0010*/ 	.byte	0x03, 0x5f
        /*0012*/ 	.short	0x0101


	//----- nvinfo : EIATTR_INT_WARP_WIDE_INSTR_OFFSETS
	.align		4
        /*0014*/ 	.byte	0x04, 0x31
        /*0016*/ 	.short	(.L_77 - .L_76)


	//   ....[0]....
.L_76:
        /*0018*/ 	.word	0x00000400


	//   ....[1]....
        /*001c*/ 	.word	0x000005a0


	//----- nvinfo : EIATTR_VRC_CTA_INIT_COUNT
	.align		4
.L_77:
        /*0020*/ 	.byte	0x02, 0x4a
	.zero		1
	.zero		1


	//----- nvinfo : EIATTR_EXIT_INSTR_OFFSETS
	.align		4
        /*0024*/ 	.byte	0x04, 0x1c
        /*0026*/ 	.short	(.L_79 - .L_78)


	//   ....[0]....
.L_78:
        /*0028*/ 	.word	0x00000090


	//   ....[1]....
        /*002c*/ 	.word	0x000003e0


	//   ....[2]....
        /*0030*/ 	.word	0x00004540


	//----- nvinfo : EIATTR_CRS_STACK_SIZE
	.align		4
.L_79:
        /*0034*/ 	.byte	0x04, 0x1e
        /*0036*/ 	.short	(.L_81 - .L_80)
.L_80:
        /*0038*/ 	.word	0x00000000


	//----- nvinfo : EIATTR_SW_WAR
	.align		4
.L_81:
        /*003c*/ 	.byte	0x04, 0x36
        /*003e*/ 	.short	(.L_83 - .L_82)
.L_82:
        /*0040*/ 	.word	0x00000008
.L_83:


//--------------------- .nv.info.placeFood        --------------------------
	.section	.nv.info.placeFood,"",@"SHT_CUDA_INFO"
	.sectionflags	@""
	.align	4


	//----- nvinfo : EIATTR_CUDA_API_VERSION
	.align		4
        /*0000*/ 	.byte	0x04, 0x37
        /*0002*/ 	.short	(.L_85 - .L_84)
.L_84:
        /*0004*/ 	.word	0x00000082


	//----- nvinfo : EIATTR_KPARAM_INFO
	.align		4
.L_85:
        /*0008*/ 	.byte	0x04, 0x17
        /*000a*/ 	.short	(.L_87 - .L_86)
.L_86:
        /*000c*/ 	.word	0x00000000
        /*0010*/ 	.short	0x0001
        /*0012*/ 	.short	0x0008
        /*0014*/ 	.byte	0x00, 0xf0, 0x11, 0x00


	//----- nvinfo : EIATTR_KPARAM_INFO
	.align		4
.L_87:
        /*0018*/ 	.byte	0x04, 0x17
        /*001a*/ 	.short	(.L_89 - .L_88)
.L_88:
        /*001c*/ 	.word	0x00000000
        /*0020*/ 	.short	0x0000
        /*0022*/ 	.short	0x0000
        /*0024*/ 	.byte	0x00, 0xf0, 0x21, 0x00


	//----- nvinfo : EIATTR_SPARSE_MMA_MASK
	.align		4
.L_89:
        /*0028*/ 	.byte	0x03, 0x50
        /*002a*/ 	.short	0x0000


	//----- nvinfo : EIATTR_MAXREG_COUNT
	.align		4
        /*002c*/ 	.byte	0x03, 0x1b
        /*002e*/ 	.short	0x00ff


	//----- nvinfo : EIATTR_MERCURY_ISA_VERSION
	.align		4
        /*0030*/ 	.byte	0x03, 0x5f
        /*0032*/ 	.short	0x0101


	//----- nvinfo : EIATTR_VRC_CTA_INIT_COUNT
	.align		4
        /*0034*/ 	.byte	0x02, 0x4a
	.zero		1
	.zero		1


	//----- nvinfo : EIATTR_EXIT_INSTR_OFFSETS
	.align		4
        /*0038*/ 	.byte	0x04, 0x1c
        /*003a*/ 	.short	(.L_91 - .L_90)


	//   ....[0]....
.L_90:
        /*003c*/ 	.word	0x00000150


	//   ....[1]....
        /*0040*/ 	.word	0x000001e0


	//----- nvinfo : EIATTR_CRS_STACK_SIZE
	.align		4
.L_91:
        /*0044*/ 	.byte	0x04, 0x1e
        /*0046*/ 	.short	(.L_93 - .L_92)
.L_92:
        /*0048*/ 	.word	0x00000000


	//----- nvinfo : EIATTR_CBANK_PARAM_SIZE
	.align		4
.L_93:
        /*004c*/ 	.byte	0x03, 0x19
        /*004e*/ 	.short	0x000c


	//----- nvinfo : EIATTR_PARAM_CBANK
	.align		4
        /*0050*/ 	.byte	0x04, 0x0a
        /*0052*/ 	.short	(.L_95 - .L_94)
	.align		4
.L_94:
        /*0054*/ 	.word	index@(.nv.constant0.placeFood)
        /*0058*/ 	.short	0x0380
        /*005a*/ 	.short	0x000c


	//----- nvinfo : EIATTR_SW_WAR
	.align		4
.L_95:
        /*005c*/ 	.byte	0x04, 0x36
        /*005e*/ 	.short	(.L_97 - .L_96)
.L_96:
        /*0060*/ 	.word	0x00000008
.L_97:


//--------------------- .nv.info.cleanCells       --------------------------
	.section	.nv.info.cleanCells,"",@"SHT_CUDA_INFO"
	.sectionflags	@""
	.align	4


	//----- nvinfo : EIATTR_CUDA_API_VERSION
	.align		4
        /*0000*/ 	.byte	0x04, 0x37
        /*0002*/ 	.short	(.L_99 - .L_98)
.L_98:
        /*0004*/ 	.word	0x00000082


	//----- nvinfo : EIATTR_SPARSE_MMA_MASK
	.align		4
.L_99:
        /*0008*/ 	.byte	0x03, 0x50
        /*000a*/ 	.short	0x0000


	//----- nvinfo : EIATTR_MAXREG_COUNT
	.align		4
        /*000c*/ 	.byte	0x03, 0x1b
        /*000e*/ 	.short	0x00ff


	//----- nvinfo : EIATTR_MERCURY_ISA_VERSION
	.align		4
        /*0010*/ 	.byte	0x03, 0x5f
        /*0012*/ 	.short	0x0101


	//----- nvinfo : EIATTR_INT_WARP_WIDE_INSTR_OFFSETS
	.align		4
        /*0014*/ 	.byte	0x04, 0x31
        /*0016*/ 	.short	(.L_101 - .L_100)


	//   ....[0]....
.L_100:
        /*0018*/ 	.word	0x00000160


	//   ....[1]....
        /*001c*/ 	.word	0x000002d0


	//----- nvinfo : EIATTR_VRC_CTA_INIT_COUNT
	.align		4
.L_101:
        /*0020*/ 	.byte	0x02, 0x4a
	.zero		1
	.zero		1


	//----- nvinfo : EIATTR_EXIT_INSTR_OFFSETS
	.align		4
        /*0024*/ 	.byte	0x04, 0x1c
        /*0026*/ 	.short	(.L_103 - .L_102)


	//   ....[0]....
.L_102:
        /*0028*/ 	.word	0x000000c0


	//   ....[1]....
        /*002c*/ 	.word	0x000003f0


	//   ....[2]....
        /*0030*/ 	.word	0x00000450


	//----- nvinfo : EIATTR_CRS_STACK_SIZE
	.align		4
.L_103:
        /*0034*/ 	.byte	0x04, 0x1e
        /*0036*/ 	.short	(.L_105 - .L_104)
.L_104:
        /*0038*/ 	.word	0x00000000


	//----- nvinfo : EIATTR_SW_WAR
	.align		4
.L_105:
        /*003c*/ 	.byte	0x04, 0x36
        /*003e*/ 	.short	(.L_107 - .L_106)
.L_106:
        /*0040*/ 	.word	0x00000008
.L_107:


//--------------------- .nv.info.step1            --------------------------
	.section	.nv.info.step1,"",@"SHT_CUDA_INFO"
	.sectionflags	@""
	.align	4


	//----- nvinfo : EIATTR_CUDA_API_VERSION
	.align		4
        /*0000*/ 	.byte	0x04, 0x37
        /*0002*/ 	.short	(.L_109 - .L_108)
.L_108:
        /*0004*/ 	.word	0x00000082


	//----- nvinfo : EIATTR_SPARSE_MMA_MASK
	.align		4
.L_109:
        /*0008*/ 	.byte	0x03, 0x50
        /*000a*/ 	.short	0x0000


	//----- nvinfo : EIATTR_MAXREG_COUNT
	.align		4
        /*000c*/ 	.byte	0x03, 0x1b
        /*000e*/ 	.short	0x00ff


	//----- nvinfo : EIATTR_NUM_BARRIERS
	.align		4
        /*0010*/ 	.byte	0x02, 0x4c
        /*0012*/ 	.byte	0x01
	.zero		1


	//----- nvinfo : EIATTR_MERCURY_ISA_VERSION
	.align		4
        /*0014*/ 	.byte	0x03, 0x5f
        /*0016*/ 	.short	0x0101


	//----- nvinfo : EIATTR_INT_WARP_WIDE_INSTR_OFFSETS
	.align		4
        /*0018*/ 	.byte	0x04, 0x31
        /*001a*/ 	.short	(.L_111 - .L_110)


	//   ....[0]....
.L_110:
        /*001c*/ 	.word	0x000001a0


	//----- nvinfo : EIATTR_VRC_CTA_INIT_COUNT
	.align		4
.L_111:
        /*0020*/ 	.byte	0x02, 0x4a
	.zero		1
	.zero		1


	//----- nvinfo : EIATTR_EXIT_INSTR_OFFSETS
	.align		4
        /*0024*/ 	.byte	0x04, 0x1c
        /*0026*/ 	.short	(.L_113 - .L_112)


	//   ....[0]....
.L_112:
        /*0028*/ 	.word	0x00000b40


	//   ....[1]....
        /*002c*/ 	.word	0x00000ba0


	//----- nvinfo : EIATTR_CRS_STACK_SIZE
	.align		4
.L_113:
        /*0030*/ 	.byte	0x04, 0x1e
        /*0032*/ 	.short	(.L_115 - .L_114)
.L_114:
        /*0034*/ 	.word	0x00000000


	//----- nvinfo : EIATTR_SW_WAR
	.align		4
.L_115:
        /*0038*/ 	.byte	0x04, 0x36
        /*003a*/ 	.short	(.L_117 - .L_116)
.L_116:
        /*003c*/ 	.word	0x00000008
.L_117:


//--------------------- .nv.info.initCells        --------------------------
	.section	.nv.info.initCells,"",@"SHT_CUDA_INFO"
	.sectionflags	@""
	.align	4


	//----- nvinfo : EIATTR_CUDA_API_VERSION
	.align		4
        /*0000*/ 	.byte	0x04, 0x37
        /*0002*/ 	.short	(.L_119 - .L_118)
.L_118:
        /*0004*/ 	.word	0x00000082


	//----- nvinfo : EIATTR_KPARAM_INFO
	.align		4
.L_119:
        /*0008*/ 	.byte	0x04, 0x17
        /*000a*/ 	.short	(.L_121 - .L_120)
.L_120:
        /*000c*/ 	.word	0x00000000
        /*0010*/ 	.short	0x0000
        /*0012*/ 	.short	0x0000
        /*0014*/ 	.byte	0x00, 0xf0, 0x21, 0x00


	//----- nvinfo : EIATTR_SPARSE_MMA_MASK
	.align		4
.L_121:
        /*0018*/ 	.byte	0x03, 0x50
        /*001a*/ 	.short	0x0000


	//----- nvinfo : EIATTR_MAXREG_COUNT
	.align		4
        /*001c*/ 	.byte	0x03, 0x1b
        /*001e*/ 	.short	0x00ff


	//----- nvinfo : EIATTR_MERCURY_ISA_VERSION
	.align		4
        /*0020*/ 	.byte	0x03, 0x5f
        /*0022*/ 	.short	0x0101


	//----- nvinfo : EIATTR_VRC_CTA_INIT_COUNT
	.align		4
        /*0024*/ 	.byte	0x02, 0x4a
	.zero		1
	.zero		1


	//----- nvinfo : EIATTR_EXIT_INSTR_OFFSETS
	.align		4
        /*0028*/ 	.byte	0x04, 0x1c
        /*002a*/ 	.short	(.L_123 - .L_122)


	//   ....[0]....
.L_122:
        /*002c*/ 	.word	0x00000090


	//   ....[1]....
        /*0030*/ 	.word	0x00001a60


	//----- nvinfo : EIATTR_CBANK_PARAM_SIZE
	.align		4
.L_123:
        /*0034*/ 	.byte	0x03, 0x19
        /*0036*/ 	.short	0x0008


	//----- nvinfo : EIATTR_PARAM_CBANK
	.align		4
        /*0038*/ 	.byte	0x04, 0x0a
        /*003a*/ 	.short	(.L_125 - .L_124)
	.align		4
.L_124:
        /*003c*/ 	.word	index@(.nv.constant0.initCells)
        /*0040*/ 	.short	0x0380
        /*0042*/ 	.short	0x0008


	//----- nvinfo : EIATTR_SW_WAR
	.align		4
.L_125:
        /*0044*/ 	.byte	0x04, 0x36
        /*0046*/ 	.short	(.L_127 - .L_126)
.L_126:
        /*0048*/ 	.word	0x00000008
.L_127:


//--------------------- .nv.info.initGPU          --------------------------
	.section	.nv.info.initGPU,"",@"SHT_CUDA_INFO"
	.sectionflags	@""
	.align	4


	//----- nvinfo : EIATTR_CUDA_API_VERSION
	.align		4
        /*0000*/ 	.byte	0x04, 0x37
        /*0002*/ 	.short	(.L_129 - .L_128)
.L_128:
        /*0004*/ 	.word	0x00000082


	//----- nvinfo : EIATTR_KPARAM_INFO
	.align		4
.L_129:
        /*0008*/ 	.byte	0x04, 0x17
        /*000a*/ 	.short	(.L_131 - .L_130)
.L_130:
        /*000c*/ 	.word	0x00000000
        /*0010*/ 	.short	0x0007
        /*0012*/ 	.short	0x0030
        /*0014*/ 	.byte	0x00, 0xf0, 0x21, 0x00


	//----- nvinfo : EIATTR_KPARAM_INFO
	.align		4
.L_131:
        /*0018*/ 	.byte	0x04, 0x17
        /*001a*/ 	.short	(.L_133 - .L_132)
.L_132:
        /*001c*/ 	.word	0x00000000
        /*0020*/ 	.short	0x0006
        /*0022*/ 	.short	0x0028
        /*0024*/ 	.byte	0x00, 0xf0, 0x11, 0x00


	//----- nvinfo : EIATTR_KPARAM_INFO
	.align		4
.L_133:
        /*0028*/ 	.byte	0x04, 0x17
        /*002a*/ 	.short	(.L_135 - .L_134)
.L_134:
        /*002c*/ 	.word	0x00000000
        /*0030*/ 	.short	0x0005
        /*0032*/ 	.short	0x0020
        /*0034*/ 	.byte	0x00, 0xf0, 0x21, 0x00


	//----- nvinfo : EIATTR_KPARAM_INFO
	.align		4
.L_135:
        /*0038*/ 	.byte	0x04, 0x17
        /*003a*/ 	.short	(.L_137 - .L_136)
.L_136:
        /*003c*/ 	.word	0x00000000
        /*0040*/ 	.short	0x0004
        /*0042*/ 	.short	0x0018
        /*0044*/ 	.byte	0x00, 0xf0, 0x21, 0x00


	//----- nvinfo : EIATTR_KPARAM_INFO
	.align		4
.L_137:
        /*0048*/ 	.byte	0x04, 0x17
        /*004a*/ 	.short	(.L_139 - .L_138)
.L_138:
        /*004c*/ 	.word	0x00000000
        /*0050*/ 	.short	0x0003
        /*0052*/ 	.short	0x0014
        /*0054*/ 	.byte	0x00, 0xf0, 0x11, 0x00


	//----- nvinfo : EIATTR_KPARAM_INFO
	.align		4
.L_139:
        /*0058*/ 	.byte	0x04, 0x17
        /*005a*/ 	.short	(.L_141 - .L_140)
.L_140:
        /*005c*/ 	.word	0x00000000
        /*0060*/ 	.short	0x0002
        /*0062*/ 	.short	0x0010
        /*0064*/ 	.byte	0x00, 0xf0, 0x11, 0x00


	//----- nvinfo : EIATTR_KPARAM_INFO
	.align		4
.L_141:
        /*0068*/ 	.byte	0x04, 0x17
        /*006a*/ 	.short	(.L_143 - .L_142)
.L_142:
        /*006c*/ 	.word	0x00000000
        /*0070*/ 	.short	0x0001
        /*0072*/ 	.short	0x0008
        /*0074*/ 	.byte	0x00, 0xf0, 0x21, 0x00


	//----- nvinfo : EIATTR_KPARAM_INFO
	.align		4
.L_143:
        /*0078*/ 	.byte	0x04, 0x17
        /*007a*/ 	.short	(.L_145 - .L_144)
.L_144:
        /*007c*/ 	.word	0x00000000
        /*0080*/ 	.short	0x0000
        /*0082*/ 	.short	0x0000
        /*0084*/ 	.byte	0x00, 0xf0, 0x21, 0x00


	//----- nvinfo : EIATTR_SPARSE_MMA_MASK
	.align		4
.L_145:
        /*0088*/ 	.byte	0x03, 0x50
        /*008a*/ 	.short	0x0000


	//----- nvinfo : EIATTR_MAXREG_COUNT
	.align		4
        /*008c*/ 	.byte	0x03, 0x1b
        /*008e*/ 	.short	0x00ff


	//----- nvinfo : EIATTR_MERCURY_ISA_VERSION
	.align		4
        /*0090*/ 	.byte	0x03, 0x5f
        /*0092*/ 	.short	0x0101


	//----- nvinfo : EIATTR_VRC_CTA_INIT_COUNT
	.align		4
        /*0094*/ 	.byte	0x02, 0x4a
	.zero		1
	.zero		1


	//----- nvinfo : EIATTR_EXIT_INSTR_OFFSETS
	.align		4
        /*0098*/ 	.byte	0x04, 0x1c
        /*009a*/ 	.short	(.L_147 - .L_146)


	//   ....[0]....
.L_146:
        /*009c*/ 	.word	0x000002a0


	//----- nvinfo : EIATTR_CBANK_PARAM_SIZE
	.align		4
.L_147:
        /*00a0*/ 	.byte	0x03, 0x19
        /*00a2*/ 	.short	0x0038


	//----- nvinfo : EIATTR_PARAM_CBANK
	.align		4
        /*00a4*/ 	.byte	0x04, 0x0a
        /*00a6*/ 	.short	(.L_149 - .L_148)
	.align		4
.L_148:
        /*00a8*/ 	.word	index@(.nv.constant0.initGPU)
        /*00ac*/ 	.short	0x0380
        /*00ae*/ 	.short	0x0038


	//----- nvinfo : EIATTR_SW_WAR
	.align		4
.L_149:
        /*00b0*/ 	.byte	0x04, 0x36
        /*00b2*/ 	.short	(.L_151 - .L_150)
.L_150:
        /*00b4*/ 	.word	0x00000008
.L_151:


//--------------------- .nv.callgraph             --------------------------
	.section	.nv.callgraph,"",@"SHT_CUDA_CALLGRAPH"
	.align	4
	.sectionentsize	8
	.align		4
        /*0000*/ 	.word	0x00000000
	.align		4
        /*0004*/ 	.word	0xffffffff
	.align		4
        /*0008*/ 	.word	0x00000000
	.align		4
        /*000c*/ 	.word	0xfffffffe
	.align		4
        /*0010*/ 	.word	0x00000000
	.align		4
        /*0014*/ 	.word	0xfffffffd
	.align		4
        /*0018*/ 	.word	0x00000000
	.align		4
        /*001c*/ 	.word	0xfffffffc


//--------------------- .nv.constant4             --------------------------
	.section	.nv.constant4,"a",@progbits
	.align	8
	.align		8
.nv.constant4:
        /*0000*/ 	.dword	rows
	.align		8
        /*0008*/ 	.dword	columns
	.align		8
        /*0010*/ 	.dword	num_cells
	.align		8
        /*0018*/ 	.dword	culture
	.align		8
        /*0020*/ 	.dword	culture_cells
	.align		8
        /*0028*/ 	.dword	cells
	.align		8
        /*0030*/ 	.dword	cells_aux
	.align		8
        /*0038*/ 	.dword	sim_stat
	.align		8
        /*0040*/ 	.dword	num_cells_alive
	.align		8
        /*0048*/ 	.dword	step_dead_cells
	.align		8
        /*0050*/ 	.dword	step_new_cells
	.align		8
        /*0058*/ 	.dword	free_position


//--------------------- .text.step3               --------------------------
	.section	.text.step3,"ax",@progbits
	.align	128
        .global         step3
        .type           step3,@function
        .size           step3,(.L_x_47 - step3)
        .other          step3,@"STO_CUDA_ENTRY STV_DEFAULT"
step3:
.text.step3:
[----:B------:R-:W-:Y:S08]  /*0000*/  LDC R1, c[0x0][0x37c] ;  /* 0x0000df00ff017b82 */ /* 0x000ff00000000800 */
[----:B------:R-:W0:Y:S01]  /*0010*/  LDC.64 R4, c[0x4][0x8] ;  /* 0x01000200ff047b82 */ /* 0x000e220000000a00 */
[----:B------:R-:W0:Y:S07]  /*0020*/  LDCU.64 UR8, c[0x0][0x358] ;  /* 0x00006b00ff0877ac */ /* 0x000e2e0008000a00 */
[----:B------:R-:W1:Y:S01]  /*0030*/  LDC.64 R2, c[0x4][RZ] ;  /* 0x01000000ff027b82 */ /* 0x000e620000000a00 */
[----:B0-----:R-:W2:Y:S04]  /*0040*/  LDG.E R12, desc[UR8][R4.64] ;  /* 0x00000008040c7981 */ /* 0x001ea8000c1e1900 */
[----:B-1----:R-:W2:Y:S01]  /*0050*/  LDG.E R13, desc[UR8][R2.64] ;  /* 0x00000008020d7981 */ /* 0x002ea2000c1e1900 */
[----:B------:R-:W0:Y:S01]  /*0060*/  LDCU UR6, c[0x0][0x360] ;  /* 0x00006c00ff0677ac */ /* 0x000e220008000800 */
[----:B------:R-:W-:Y:S01]  /*0070*/  BSSY.RECONVERGENT B0, `(.L_x_0) ;  /* 0x000001d000007945 */ /* 0x000fe20003800200 */
[----:B------:R-:W0:Y:S01]  /*0080*/  S2R R0, SR_TID.X ;  /* 0x0000000000007919 */ /* 0x000e220000002100 */
[----:B------:R-:W0:Y:S02]  /*0090*/  S2R R7, SR_CTAID.X ;  /* 0x0000000000077919 */ /* 0x000e240000002500 */
[----:B0-----:R-:W-:-:S02]  /*00a0*/  IMAD R6, R7, UR6, R0 ;  /* 0x0000000607067c24 */ /* 0x001fc4000f8e0200 */
[----:B--2---:R-:W-:-:S05]  /*00b0*/  IMAD R7, R12, R13, RZ ;  /* 0x0000000d0c077224 */ /* 0x004fca00078e02ff */
[----:B------:R-:W-:-:S13]  /*00c0*/  ISETP.GE.AND P0, PT, R6, R7, PT ;  /* 0x000000070600720c */ /* 0x000fda0003f06270 */
[----:B------:R-:W-:Y:S05]  /*00d0*/  @P0 BRA `(.L_x_1) ;  /* 0x0000000000580947 */ /* 0x000fea0003800000 */
[----:B------:R-:W0:Y:S02]  /*00e0*/  LDC.64 R8, c[0x4][0x20] ;  /* 0x01000800ff087b82 */ /* 0x000e240000000a00 */
[----:B0-----:R-:W2:Y:S06]  /*00f0*/  LDG.E.64 R10, desc[UR8][R8.64] ;  /* 0x00000008080a7981 */ /* 0x001eac000c1e1b00 */
[----:B------:R-:W0:Y:S02]  /*0100*/  LDC.64 R12, c[0x4][0x18] ;  /* 0x01000600ff0c7b82 */ /* 0x000e240000000a00 */
[----:B0-----:R-:W3:Y:S01]  /*0110*/  LDG.E.64 R12, desc[UR8][R12.64] ;  /* 0x000000080c0c7981 */ /* 0x001ee2000c1e1b00 */
[----:B--2---:R-:W-:-:S06]  /*0120*/  IMAD.WIDE R10, R6, 0x2, R10 ;  /* 0x00000002060a7825 */ /* 0x004fcc00078e020a */
[----:B------:R-:W2:Y:S01]  /*0130*/  LD.E.U16 R10, desc[UR8][R10.64] ;  /* 0x000000080a0a7980 */ /* 0x000ea2000c101500 */
[----:B---3--:R-:W-:Y:S01]  /*0140*/  IMAD.WIDE R14, R6, 0x4, R12 ;  /* 0x00000004060e7825 */ /* 0x008fe200078e020c */
[----:B--2---:R-:W-:-:S13]  /*0150*/  ISETP.NE.AND P0, PT, R10, RZ, PT ;  /* 0x000000ff0a00720c */ /* 0x004fda0003f05270 */
[----:B------:R-:W2:Y:S01]  /*0160*/  @!P0 LD.E R16, desc[UR8][R14.64] ;  /* 0x000000080e108980 */ /* 0x000ea2000c101900 */
[----:B------:R-:W-:Y:S02]  /*0170*/  IMAD.MOV.U32 R7, RZ, RZ, RZ ;  /* 0x000000ffff077224 */ /* 0x000fe400078e00ff */
[----:B--2---:R-:W-:-:S05]  /*0180*/  @!P0 IMAD.HI R17, R16, 0x66666667, RZ ;  /* 0x6666666710118827 */ /* 0x004fca00078e02ff */
[----:B------:R-:W-:-:S04]  /*0190*/  @!P0 SHF.R.U32.HI R18, RZ, 0x1f, R17 ;  /* 0x0000001fff128819 */ /* 0x000fc80000011611 */
[----:B------:R-:W-:-:S05]  /*01a0*/  @!P0 LEA.HI.SX32 R17, R17, R18, 0x1d ;  /* 0x0000001211118211 */ /* 0x000fca00078feaff */
[----:B------:R-:W-:-:S05]  /*01b0*/  @!P0 IMAD.IADD R7, R16, 0x1, -R17 ;  /* 0x0000000110078824 */ /* 0x000fca00078e0a11 */
[----:B------:R0:W-:Y:S04]  /*01c0*/  ST.E desc[UR8][R14.64], R7 ;  /* 0x000000070e007985 */ /* 0x0001e8000c101908 */
[----:B------:R-:W2:Y:S01]  /*01d0*/  LDG.E.64 R8, desc[UR8][R8.64] ;  /* 0x0000000808087981 */ /* 0x000ea2000c1e1b00 */
[----:B------:R-:W-:Y:S02]  /*01e0*/  SHF.R.S32.HI R11, RZ, 0x1f, R6 ;  /* 0x0000001fff0b7819 */ /* 0x000fe40000011406 */
[----:B--2---:R-:W-:-:S04]  /*01f0*/  LEA R10, P0, R6, R8, 0x1 ;  /* 0x00000008060a7211 */ /* 0x004fc800078008ff */
[----:B------:R-:W-:-:S05]  /*0200*/  LEA.HI.X R11, R6, R9, R11, 0x1, P0 ;  /* 0x00000009060b7211 */ /* 0x000fca00000f0c0b */
[----:B------:R0:W-:Y:S04]  /*0210*/  ST.E.U16 desc[UR8][R10.64], RZ ;  /* 0x000000ff0a007985 */ /* 0x0001e8000c101508 */
[----:B------:R0:W5:Y:S04]  /*0220*/  LDG.E R13, desc[UR8][R2.64] ;  /* 0x00000008020d7981 */ /* 0x000168000c1e1900 */
[----:B------:R0:W5:Y:S02]  /*0230*/  LDG.E R12, desc[UR8][R4.64] ;  /* 0x00000008040c7981 */ /* 0x000164000c1e1900 */
.L_x_1:
[----:B------:R-:W-:Y:S05]  /*0240*/  BSYNC.RECONVERGENT B0 ;  /* 0x0000000000007941 */ /* 0x000fea0003800200 */
.L_x_0:
[----:B-----5:R-:W-:-:S05]  /*0250*/  IMAD R13, R13, R12, RZ ;  /* 0x0000000c0d0d7224 */ /* 0x020fca00078e02ff */
[----:B------:R-:W-:-:S13]  /*0260*/  ISETP.GE.AND P0, PT, R6, R13, PT ;  /* 0x0000000d0600720c */ /* 0x000fda0003f06270 */
[----:B------:R-:W0:Y:S02]  /*0270*/  @!P0 LDC.64 R8, c[0x4][0x18] ;  /* 0x01000600ff088b82 */ /* 0x000e240000000a00 */
[----:B0-----:R-:W2:Y:S01]  /*0280*/  @!P0 LDG.E.64 R2, desc[UR8][R8.64] ;  /* 0x0000000808028981 */ /* 0x001ea2000c1e1b00 */
[----:B------:R-:W-:-:S05]  /*0290*/  IMAD.MOV.U32 R7, RZ, RZ, RZ ;  /* 0x000000ffff077224 */ /* 0x000fca00078e00ff */
[----:B------:R-:W0:Y:S08]  /*02a0*/  S2UR UR5, SR_CgaCtaId ;  /* 0x00000000000579c3 */ /* 0x000e300000008800 */
[----:B------:R-:W1:Y:S01]  /*02b0*/  LDC.64 R4, c[0x4][0x38] ;  /* 0x01000e00ff047b82 */ /* 0x000e620000000a00 */
[----:B------:R-:W-:Y:S01]  /*02c0*/  UMOV UR4, 0x400 ;  /* 0x0000040000047882 */ /* 0x000fe20000000000 */
[----:B--2---:R-:W-:Y:S01]  /*02d0*/  @!P0 IMAD.WIDE R2, R6, 0x4, R2 ;  /* 0x0000000406028825 */ /* 0x004fe200078e0202 */
[----:B-1----:R-:W5:Y:S04]  /*02e0*/  LDG.E.64 R4, desc[UR8][R4.64] ;  /* 0x0000000804047981 */ /* 0x002f68000c1e1b00 */
[----:B------:R-:W2:Y:S01]  /*02f0*/  @!P0 LD.E R7, desc[UR8][R2.64] ;  /* 0x0000000802078980 */ /* 0x000ea2000c101900 */
[----:B0-----:R-:W-:-:S06]  /*0300*/  ULEA UR4, UR5, UR4, 0x18 ;  /* 0x0000000405047291 */ /* 0x001fcc000f8ec0ff */
[----:B------:R-:W-:Y:S01]  /*0310*/  LEA R6, R0, UR4, 0x2 ;  /* 0x0000000400067c11 */ /* 0x000fe2000f8e10ff */
[----:B------:R-:W-:-:S04]  /*0320*/  USHF.R.U32.HI UR5, URZ, 0x1, UR6 ;  /* 0x00000001ff057899 */ /* 0x000fc80008011606 */
[----:B------:R-:W-:Y:S01]  /*0330*/  UISETP.NE.AND UP0, UPT, UR5, URZ, UPT ;  /* 0x000000ff0500728c */ /* 0x000fe2000bf05270 */
[----:B--2---:R0:W-:Y:S01]  /*0340*/  STS [R6], R7 ;  /* 0x0000000706007388 */ /* 0x0041e20000000800 */
[----:B------:R-:W-:Y:S07]  /*0350*/  BAR.SYNC.DEFER_BLOCKING 0x0 ;  /* 0x0000000000007b1d */ /* 0x000fee0000010000 */
[----:B------:R-:W-:Y:S05]  /*0360*/  BRA.U !UP0, `(.L_x_2) ;  /* 0x0000000108447547 */ /* 0x000fea000b800000 */
[----:B------:R-:W-:-:S07]  /*0370*/  IMAD.U32 R3, RZ, RZ, UR5 ;  /* 0x00000005ff037e24 */ /* 0x000fce000f8e00ff */
.L_x_5:
[----:B------:R-:W-:Y:S01]  /*0380*/  ISETP.GE.AND P1, PT, R0, R3, PT ;  /* 0x000000030000720c */ /* 0x000fe20003f26270 */
[----:B------:R-:W-:Y:S01]  /*0390*/  BSSY.RECONVERGENT B0, `(.L_x_3) ;  /* 0x0000009000007945 */ /* 0x000fe20003800200 */
[----:B------:R-:W-:-:S11]  /*03a0*/  ISETP.GE.AND P0, PT, R3, 0x21, PT ;  /* 0x000000210300780c */ /* 0x000fd60003f06270 */
[----:B-1----:R-:W-:Y:S05]  /*03b0*/  @P1 BRA `(.L_x_4) ;  /* 0x0000000000181947 */ /* 0x002fea0003800000 */
[----:B------:R-:W-:-:S05]  /*03c0*/  IMAD.IADD R2, R0, 0x1, R3 ;  /* 0x0000000100027824 */ /* 0x000fca00078e0203 */
[----:B0-----:R-:W-:Y:S02]  /*03d0*/  LEA R7, R2, UR4, 0x2 ;  /* 0x0000000402077c11 */ /* 0x001fe4000f8e10ff */
[----:B------:R-:W-:Y:S04]  /*03e0*/  LDS R2, [R6] ;  /* 0x0000000006027984 */ /* 0x000fe80000000800 */
[----:B------:R-:W0:Y:S02]  /*03f0*/  LDS R7, [R7] ;  /* 0x0000000007077984 */ /* 0x000e240000000800 */
[----:B0-----:R-:W-:-:S13]  /*0400*/  ISETP.GE.AND P1, PT, R2, R7, PT ;  /* 0x000000070200720c */ /* 0x001fda0003f26270 */
[----:B------:R1:W-:Y:S02]  /*0410*/  @!P1 STS [R6], R7 ;  /* 0x0000000706009388 */ /* 0x0003e40000000800 */
.L_x_4:
[----:B------:R-:W-:Y:S05]  /*0420*/  BSYNC.RECONVERGENT B0 ;  /* 0x0000000000007941 */ /* 0x000fea0003800200 */
.L_x_3:
[----:B------:R-:W-:Y:S01]  /*0430*/  @P0 BAR.SYNC.DEFER_BLOCKING 0x0 ;  /* 0x0000000000000b1d */ /* 0x000fe20000010000 */
[C---:B------:R-:W-:Y:S02]  /*0440*/  ISETP.GT.AND P0, PT, R3.reuse, 0x1, PT ;  /* 0x000000010300780c */ /* 0x040fe40003f04270 */
[----:B------:R-:W-:-:S04]  /*0450*/  LEA.HI R2, R3, R3, RZ, 0x1 ;  /* 0x0000000303027211 */ /* 0x000fc800078f08ff */
[----:B------:R-:W-:-:S07]  /*0460*/  SHF.R.S32.HI R3, RZ, 0x1, R2 ;  /* 0x00000001ff037819 */ /* 0x000fce0000011402 */
[----:B------:R-:W-:Y:S05]  /*0470*/  @P0 BRA `(.L_x_5) ;  /* 0xfffffffc00c00947 */ /* 0x000fea000383ffff */
.L_x_2:
[----:B------:R-:W-:-:S13]  /*0480*/  ISETP.NE.AND P0, PT, R0, RZ, PT ;  /* 0x000000ff0000720c */ /* 0x000fda0003f05270 */
[----:B------:R-:W-:Y:S05]  /*0490*/  @P0 EXIT ;  /* 0x000000000000094d */ /* 0x000fea0003800000 */
[----:B------:R-:W2:Y:S01]  /*04a0*/  S2UR UR5, SR_CgaCtaId ;  /* 0x00000000000579c3 */ /* 0x000ea20000008800 */
[----:B------:R-:W-:Y:S02]  /*04b0*/  UMOV UR4, 0x400 ;  /* 0x0000040000047882 */ /* 0x000fe40000000000 */
[----:B--2---:R-:W-:-:S09]  /*04c0*/  ULEA UR4, UR5, UR4, 0x18 ;  /* 0x0000000405047291 */ /* 0x004fd2000f8ec0ff */
[----:B------:R-:W2:Y:S04]  /*04d0*/  LDS R3, [UR4] ;  /* 0x00000004ff037984 */ /* 0x000ea80008000800 */
[----:B--2--5:R-:W-:Y:S01]  /*04e0*/  ATOM.E.MAX.S32.STRONG.GPU PT, RZ, desc[UR8][R4.64+0x18], R3 ;  /* 0x8000180304ff798a */ /* 0x024fe200091ef308 */
[----:B------:R-:W-:Y:S05]  /*04f0*/  EXIT ;  /* 0x000000000000794d */ /* 0x000fea0003800000 */
.L_x_6:
[----:B------:R-:W-:-:S00]  /*0500*/  BRA `(.L_x_6) ;  /* 0xfffffffc00fc7947 */ /* 0x000fc0000383ffff */
[----:B------:R-:W-:-:S00]  /*0510*/  NOP ;  /* 0x0000000000007918 */ /* 0x000fc00000000000 */
        /* <DEDUP_REMOVED lines=14> */
.L_x_47:


//--------------------- .text.recount             --------------------------
	.section	.text.recount,"ax",@progbits
	.align	128
        .global         recount
        .type           recount,@function
        .size           recount,(.L_x_48 - recount)
        .other          recount,@"STO_CUDA_ENTRY STV_DEFAULT"
recount:
.text.recount:
[----:B------:R-:W-:Y:S08]  /*0000*/  LDC R1, c[0x0][0x37c] ;  /* 0x0000df00ff017b82 */ /* 0x000ff00000000800 */
[----:B------:R-:W0:Y:S01]  /*0010*/  LDC.64 R2, c[0x4][0x40] ;  /* 0x01001000ff027b82 */ /* 0x000e220000000a00 */
[----:B------:R-:W0:Y:S07]  /*0020*/  LDCU.64 UR4, c[0x0][0x358] ;  /* 0x00006b00ff0477ac */ /* 0x000e2e0008000a00 */
[----:B------:R-:W1:Y:S01]  /*0030*/  LDC.64 R4, c[0x4][0x50] ;  /* 0x01001400ff047b82 */ /* 0x000e620000000a00 */
[----:B0-----:R-:W2:Y:S04]  /*0040*/  LDG.E R0, desc[UR4][R2.64] ;  /* 0x0000000402007981 */ /* 0x001ea8000c1e1900 */
[----:B-1----:R-:W2:Y:S03]  /*0050*/  LDG.E R13, desc[UR4][R4.64] ;  /* 0x00000004040d7981 */ /* 0x002ea6000c1e1900 */
[----:B------:R-:W0:Y:S08]  /*0060*/  LDC.64 R10, c[0x4][0x38] ;  /* 0x01000e00ff0a7b82 */ /* 0x000e300000000a00 */
[----:B------:R-:W1:Y:S01]  /*0070*/  LDC.64 R8, c[0x4][0x48] ;  /* 0x01001200ff087b82 */ /* 0x000e620000000a00 */
[----:B--2---:R-:W-:-:S05]  /*0080*/  IMAD.IADD R15, R0, 0x1, R13 ;  /* 0x00000001000f7824 */ /* 0x004fca00078e020d */
[----:B------:R2:W-:Y:S04]  /*0090*/  STG.E desc[UR4][R2.64], R15 ;  /* 0x0000000f02007986 */ /* 0x0005e8000c101904 */
[----:B0-----:R-:W3:Y:S04]  /*00a0*/  LDG.E.64 R10, desc[UR4][R10.64] ;  /* 0x000000040a0a7981 */ /* 0x001ee8000c1e1b00 */
[----:B-1----:R-:W4:Y:S01]  /*00b0*/  LDG.E R14, desc[UR4][R8.64] ;  /* 0x00000004080e7981 */ /* 0x002f22000c1e1900 */
[----:B------:R-:W0:Y:S03]  /*00c0*/  LDC.64 R6, c[0x4][0x58] ;  /* 0x01001600ff067b82 */ /* 0x000e260000000a00 */
[----:B---3--:R-:W3:Y:S04]  /*00d0*/  LD.E R0, desc[UR4][R10.64] ;  /* 0x000000040a007980 */ /* 0x008ee8000c101900 */
[----:B------:R-:W5:Y:S04]  /*00e0*/  LD.E R12, desc[UR4][R10.64+0xc] ;  /* 0x00000c040a0c7980 */ /* 0x000f68000c101900 */
[----:B------:R-:W4:Y:S04]  /*00f0*/  LD.E R17, desc[UR4][R10.64+0x4] ;  /* 0x000004040a117980 */ /* 0x000f28000c101900 */
[----:B------:R-:W2:Y:S04]  /*0100*/  LD.E R19, desc[UR4][R10.64+0x10] ;  /* 0x000010040a137980 */ /* 0x000ea8000c101900 */
[----:B------:R-:W2:Y:S01]  /*0110*/  LD.E R16, desc[UR4][R10.64+0x8] ;  /* 0x000008040a107980 */ /* 0x000ea2000c101900 */
[C---:B---3--:R-:W-:Y:S01]  /*0120*/  IMAD.IADD R21, R13.reuse, 0x1, R0 ;  /* 0x000000010d157824 */ /* 0x048fe200078e0200 */
[----:B-----5:R-:W-:-:S04]  /*0130*/  VIMNMX R23, PT, PT, R13, R12, !PT ;  /* 0x0000000c0d177248 */ /* 0x020fc80007fe0100 */
[----:B------:R-:W-:Y:S01]  /*0140*/  ST.E desc[UR4][R10.64], R21 ;  /* 0x000000150a007985 */ /* 0x000fe2000c101904 */
[----:B----4-:R-:W-:-:S03]  /*0150*/  IMAD.IADD R17, R14, 0x1, R17 ;  /* 0x000000010e117824 */ /* 0x010fc600078e0211 */
[----:B------:R-:W-:Y:S01]  /*0160*/  ST.E desc[UR4][R10.64+0xc], R23 ;  /* 0x00000c170a007985 */ /* 0x000fe2000c101904 */
[----:B--2---:R-:W-:-:S03]  /*0170*/  VIMNMX R19, PT, PT, R14, R19, !PT ;  /* 0x000000130e137248 */ /* 0x004fc60007fe0100 */
[----:B------:R-:W-:Y:S01]  /*0180*/  ST.E desc[UR4][R10.64+0x4], R17 ;  /* 0x000004110a007985 */ /* 0x000fe2000c101904 */
[----:B------:R-:W-:-:S03]  /*0190*/  VIMNMX R15, PT, PT, R15, R16, !PT ;  /* 0x000000100f0f7248 */ /* 0x000fc60007fe0100 */
[----:B------:R-:W-:Y:S04]  /*01a0*/  ST.E desc[UR4][R10.64+0x10], R19 ;  /* 0x000010130a007985 */ /* 0x000fe8000c101904 */
[----:B------:R-:W-:Y:S04]  /*01b0*/  ST.E desc[UR4][R10.64+0x8], R15 ;  /* 0x0000080f0a007985 */ /* 0x000fe8000c101904 */
[----:B------:R-:W-:Y:S04]  /*01c0*/  STG.E desc[UR4][R8.64], RZ ;  /* 0x000000ff08007986 */ /* 0x000fe8000c101904 */
[----:B------:R-:W-:Y:S04]  /*01d0*/  STG.E desc[UR4][R4.64], RZ ;  /* 0x000000ff04007986 */ /* 0x000fe8000c101904 */
[----:B0-----:R-:W-:Y:S04]  /*01e0*/  STG.E desc[UR4][R6.64], RZ ;  /* 0x000000ff06007986 */ /* 0x001fe8000c101904 */
[----:B------:R-:W2:Y:S01]  /*01f0*/  LDG.E R3, desc[UR4][R2.64] ;  /* 0x0000000402037981 */ /* 0x000ea2000c1e1900 */
[----:B------:R-:W2:Y:S03]  /*0200*/  LDC.64 R12, c[0x4][0x10] ;  /* 0x01000400ff0c7b82 */ /* 0x000ea60000000a00 */
[----:B--2---:R-:W-:Y:S01]  /*0210*/  STG.E desc[UR4][R12.64], R3 ;  /* 0x000000030c007986 */ /* 0x004fe2000c101904 */
[----:B------:R-:W-:Y:S05]  /*0220*/  EXIT ;  /* 0x000000000000794d */ /* 0x000fea0003800000 */
.L_x_7:
        /* <DEDUP_REMOVED lines=13> */
.L_x_48:


//--------------------- .text.step2               --------------------------
	.section	.text.step2,"ax",@progbits
	.align	128
        .global         step2
        .type           step2,@function
        .size           step2,(.L_x_49 - step2)
        .other          step2,@"STO_CUDA_ENTRY STV_DEFAULT"
step2:
.text.step2:
[----:B------:R-:W-:Y:S08]  /*0000*/  LDC R1, c[0x0][0x37c] ;  /* 0x0000df00ff017b82 */ /* 0x000ff00000000800 */
[----:B------:R-:W0:Y:S01]  /*0010*/  LDC.64 R2, c[0x4][0x40] ;  /* 0x01001000ff027b82 */ /* 0x000e220000000a00 */
[----:B------:R-:W0:Y:S02]  /*0020*/  LDCU.64 UR4, c[0x0][0x358] ;  /* 0x00006b00ff0477ac */ /* 0x000e240008000a00 */
[----:B0-----:R-:W2:Y:S01]  /*0030*/  LDG.E R0, desc[UR4][R2.64] ;  /* 0x0000000402007981 */ /* 0x001ea2000c1e1900 */
[----:B------:R-:W0:Y:S01]  /*0040*/  LDCU UR6, c[0x0][0x360] ;  /* 0x00006c00ff0677ac */ /* 0x000e220008000800 */
[----:B------:R-:W0:Y:S01]  /*0050*/  S2R R7, SR_TID.X ;  /* 0x0000000000077919 */ /* 0x000e220000002100 */
[----:B------:R-:W0:Y:S02]  /*0060*/  S2R R4, SR_CTAID.X ;  /* 0x0000000000047919 */ /* 0x000e240000002500 */
[----:B0-----:R-:W-:-:S05]  /*0070*/  IMAD R7, R4, UR6, R7 ;  /* 0x0000000604077c24 */ /* 0x001fca000f8e0207 */
[----:B--2---:R-:W-:-:S13]  /*0080*/  ISETP.GE.AND P0, PT, R7, R0, PT ;  /* 0x000000000700720c */ /* 0x004fda0003f06270 */
[----:B------:R-:W-:Y:S05]  /*0090*/  @P0 EXIT ;  /* 0x000000000000094d */ /* 0x000fea0003800000 */
[----:B------:R-:W0:Y:S02]  /*00a0*/  LDC.64 R4, c[0x4][0x28] ;  /* 0x01000a00ff047b82 */ /* 0x000e240000000a00 */
[----:B0-----:R-:W2:Y:S06]  /*00b0*/  LDG.E.64 R8, desc[UR4][R4.64] ;  /* 0x0000000404087981 */ /* 0x001eac000c1e1b00 */
[----:B------:R-:W0:Y:S08]  /*00c0*/  LDC.64 R12, c[0x4][0x8] ;  /* 0x01000200ff0c7b82 */ /* 0x000e300000000a00 */
[----:B------:R-:W1:Y:S01]  /*00d0*/  LDC.64 R10, c[0x4][0x20] ;  /* 0x01000800ff0a7b82 */ /* 0x000e620000000a00 */
[----:B0-----:R-:W3:Y:S04]  /*00e0*/  LDG.E R12, desc[UR4][R12.64] ;  /* 0x000000040c0c7981 */ /* 0x001ee8000c1e1900 */
[----:B-1----:R-:W4:Y:S01]  /*00f0*/  LDG.E.64 R10, desc[UR4][R10.64] ;  /* 0x000000040a0a7981 */ /* 0x002f22000c1e1b00 */
[----:B--2---:R-:W-:-:S05]  /*0100*/  IMAD.WIDE R8, R7, 0x2c, R8 ;  /* 0x0000002c07087825 */ /* 0x004fca00078e0208 */
[----:B------:R-:W2:Y:S04]  /*0110*/  LD.E R0, desc[UR4][R8.64] ;  /* 0x0000000408007980 */ /* 0x000ea8000c101900 */
[----:B------:R-:W5:Y:S01]  /*0120*/  LD.E R14, desc[UR4][R8.64+0x4] ;  /* 0x00000404080e7980 */ /* 0x000f62000c101900 */
[----:B------:R-:W0:Y:S03]  /*0130*/  LDC.64 R6, c[0x4][0x18] ;  /* 0x01000600ff067b82 */ /* 0x000e260000000a00 */
[----:B0-----:R-:W4:Y:S01]  /*0140*/  LDG.E.64 R6, desc[UR4][R6.64] ;  /* 0x0000000406067981 */ /* 0x001f22000c1e1b00 */
[----:B--2---:R-:W-:-:S04]  /*0150*/  IMAD.HI R0, R0, 0x14f8b589, RZ ;  /* 0x14f8b58900007827 */ /* 0x004fc800078e02ff */
[----:B-----5:R-:W-:Y:S01]  /*0160*/  IMAD.HI R14, R14, 0x14f8b589, RZ ;  /* 0x14f8b5890e0e7827 */ /* 0x020fe200078e02ff */
[----:B------:R-:W-:-:S04]  /*0170*/  SHF.R.U32.HI R15, RZ, 0x1f, R0 ;  /* 0x0000001fff0f7819 */ /* 0x000fc80000011600 */
[----:B------:R-:W-:Y:S02]  /*0180*/  SHF.R.U32.HI R17, RZ, 0x1f, R14 ;  /* 0x0000001fff117819 */ /* 0x000fe4000001160e */
[----:B------:R-:W-:Y:S02]  /*0190*/  LEA.HI.SX32 R15, R0, R15, 0x13 ;  /* 0x0000000f000f7211 */ /* 0x000fe400078f9aff */
[----:B------:R-:W-:-:S05]  /*01a0*/  LEA.HI.SX32 R17, R14, R17, 0x13 ;  /* 0x000000110e117211 */ /* 0x000fca00078f9aff */
[----:B---3--:R-:W-:-:S04]  /*01b0*/  IMAD R15, R15, R12, R17 ;  /* 0x0000000c0f0f7224 */ /* 0x008fc800078e0211 */
[----:B----4-:R-:W-:-:S05]  /*01c0*/  IMAD.WIDE R12, R15, 0x2, R10 ;  /* 0x000000020f0c7825 */ /* 0x010fca00078e020a */
[----:B------:R-:W2:Y:S01]  /*01d0*/  LD.E.S16 R0, desc[UR4][R12.64] ;  /* 0x000000040c007980 */ /* 0x000ea2000c101700 */
[----:B------:R-:W-:-:S03]  /*01e0*/  IMAD.WIDE R10, R15, 0x4, R6 ;  /* 0x000000040f0a7825 */ /* 0x000fc600078e0206 */
[----:B------:R-:W3:Y:S04]  /*01f0*/  LD.E R7, desc[UR4][R8.64+0x1c] ;  /* 0x00001c0408077980 */ /* 0x000ee8000c101900 */
[----:B------:R-:W4:Y:S04]  /*0200*/  LD.E R11, desc[UR4][R10.64] ;  /* 0x000000040a0b7980 */ /* 0x000f28000c101900 */
[----:B------:R-:W5:Y:S01]  /*0210*/  LD.E R6, desc[UR4][R8.64+0x20] ;  /* 0x0000200408067980 */ /* 0x000f62000c101900 */
[----:B--2---:R-:W-:-:S04]  /*0220*/  IABS R17, R0 ;  /* 0x0000000000117213 */ /* 0x004fc80000000000 */
[----:B------:R-:W0:Y:S08]  /*0230*/  I2F.RP R16, R17 ;  /* 0x0000001100107306 */ /* 0x000e300000209400 */
[----:B0-----:R-:W0:Y:S02]  /*0240*/  MUFU.RCP R16, R16 ;  /* 0x0000001000107308 */ /* 0x001e240000001000 */
[----:B0-----:R-:W-:-:S06]  /*0250*/  VIADD R14, R16, 0xffffffe ;  /* 0x0ffffffe100e7836 */ /* 0x001fcc0000000000 */
[----:B------:R0:W1:Y:S01]  /*0260*/  F2I.FTZ.U32.TRUNC.NTZ R15, R14 ;  /* 0x0000000e000f7305 */ /* 0x000062000021f000 */
[----:B----4-:R-:W-:Y:S01]  /*0270*/  IABS R10, R11 ;  /* 0x0000000b000a7213 */ /* 0x010fe20000000000 */
[----:B0-----:R-:W-:Y:S02]  /*0280*/  IMAD.MOV.U32 R14, RZ, RZ, RZ ;  /* 0x000000ffff0e7224 */ /* 0x001fe400078e00ff */
[----:B-1----:R-:W-:-:S04]  /*0290*/  IMAD.MOV R12, RZ, RZ, -R15 ;  /* 0x000000ffff0c7224 */ /* 0x002fc800078e0a0f */
[----:B------:R-:W-:Y:S01]  /*02a0*/  IMAD R13, R12, R17, RZ ;  /* 0x000000110c0d7224 */ /* 0x000fe200078e02ff */
[----:B------:R-:W-:-:S03]  /*02b0*/  IABS R12, R0 ;  /* 0x00000000000c7213 */ /* 0x000fc60000000000 */
[----:B------:R-:W-:-:S04]  /*02c0*/  IMAD.HI.U32 R15, R15, R13, R14 ;  /* 0x0000000d0f0f7227 */ /* 0x000fc800078e000e */
[----:B------:R-:W-:Y:S02]  /*02d0*/  IMAD.MOV R12, RZ, RZ, -R12 ;  /* 0x000000ffff0c7224 */ /* 0x000fe400078e0a0c */
[----:B------:R-:W-:-:S04]  /*02e0*/  IMAD.HI.U32 R15, R15, R10, RZ ;  /* 0x0000000a0f0f7227 */ /* 0x000fc800078e00ff */
[----:B------:R-:W-:-:S05]  /*02f0*/  IMAD R10, R15, R12, R10 ;  /* 0x0000000c0f0a7224 */ /* 0x000fca00078e020a */
[----:B------:R-:W-:Y:S02]  /*0300*/  ISETP.GT.U32.AND P1, PT, R17, R10, PT ;  /* 0x0000000a1100720c */ /* 0x000fe40003f24070 */
[----:B------:R-:W-:-:S11]  /*0310*/  LOP3.LUT R11, R11, R0, RZ, 0x3c, !PT ;  /* 0x000000000b0b7212 */ /* 0x000fd600078e3cff */
[----:B------:R-:W-:Y:S01]  /*0320*/  @!P1 IMAD.IADD R10, R10, 0x1, -R17 ;  /* 0x000000010a0a9824 */ /* 0x000fe200078e0a11 */
[----:B------:R-:W-:-:S04]  /*0330*/  ISETP.GE.AND P2, PT, R11, RZ, PT ;  /* 0x000000ff0b00720c */ /* 0x000fc80003f46270 */
[----:B------:R-:W-:Y:S01]  /*0340*/  ISETP.GE.U32.AND P0, PT, R10, R17, PT ;  /* 0x000000110a00720c */ /* 0x000fe20003f06070 */
[----:B------:R-:W-:Y:S01]  /*0350*/  @!P1 VIADD R15, R15, 0x1 ;  /* 0x000000010f0f9836 */ /* 0x000fe20000000000 */
[----:B------:R-:W-:-:S11]  /*0360*/  ISETP.NE.AND P1, PT, R0, RZ, PT ;  /* 0x000000ff0000720c */ /* 0x000fd60003f25270 */
[----:B------:R-:W-:-:S04]  /*0370*/  @P0 VIADD R15, R15, 0x1 ;  /* 0x000000010f0f0836 */ /* 0x000fc80000000000 */
[----:B------:R-:W-:Y:S01]  /*0380*/  @!P2 IMAD.MOV R15, RZ, RZ, -R15 ;  /* 0x000000ffff0fa224 */ /* 0x000fe200078e0a0f */
[----:B------:R-:W-:-:S05]  /*0390*/  @!P1 LOP3.LUT R15, RZ, R0, RZ, 0x33, !PT ;  /* 0x00000000ff0f9212 */ /* 0x000fca00078e33ff */
[----:B---3--:R-:W-:-:S05]  /*03a0*/  IMAD.IADD R7, R15, 0x1, R7 ;  /* 0x000000010f077824 */ /* 0x008fca00078e0207 */
[----:B------:R-:W-:-:S04]  /*03b0*/  ISETP.GT.AND P0, PT, R7, 0x1e8480, PT ;  /* 0x001e84800700780c */ /* 0x000fc80003f04270 */
[----:B-----5:R-:W-:Y:S01]  /*03c0*/  ISETP.GT.AND P0, PT, R6, 0x1e, P0 ;  /* 0x0000001e0600780c */ /* 0x020fe20000704270 */
[----:B------:R0:W-:-:S12]  /*03d0*/  ST.E desc[UR4][R8.64+0x1c], R7 ;  /* 0x00001c0708007985 */ /* 0x0001d8000c101904 */
[----:B0-----:R-:W-:Y:S05]  /*03e0*/  @!P0 EXIT ;  /* 0x000000000000894d */ /* 0x001fea0003800000 */
[----:B------:R-:W0:Y:S01]  /*03f0*/  S2R R7, SR_LANEID ;  /* 0x0000000000077919 */ /* 0x000e220000000000 */
[----:B------:R-:W-:Y:S01]  /*0400*/  VOTEU.ANY UR6, UPT, PT ;  /* 0x0000000000067886 */ /* 0x000fe200038e0100 */
[----:B------:R-:W1:Y:S01]  /*0410*/  LDC.64 R12, c[0x4][0x50] ;  /* 0x01001400ff0c7b82 */ /* 0x000e620000000a00 */
[----:B------:R-:W0:Y:S08]  /*0420*/  FLO.U32 R0, UR6 ;  /* 0x0000000600007d00 */ /* 0x000e3000080e0000 */
[----:B------:R-:W1:Y:S01]  /*0430*/  POPC R17, UR6 ;  /* 0x0000000600117d09 */ /* 0x000e620008000000 */
[----:B0-----:R-:W-:-:S13]  /*0440*/  ISETP.EQ.U32.AND P0, PT, R0, R7, PT ;  /* 0x000000070000720c */ /* 0x001fda0003f02070 */
[----:B-1----:R-:W2:Y:S04]  /*0450*/  @P0 ATOMG.E.ADD.STRONG.GPU PT, R29, desc[UR4][R12.64], R17 ;  /* 0x800000110c1d09a8 */ /* 0x002ea800081ef104 */
[----:B------:R-:W3:Y:S01]  /*0460*/  LD.E R6, desc[UR4][R8.64+0x1c] ;  /* 0x00001c0408067980 */ /* 0x000ee2000c101900 */
[----:B------:R-:W-:-:S03]  /*0470*/  IMAD.MOV.U32 R7, RZ, RZ, 0x1 ;  /* 0x00000001ff077424 */ /* 0x000fc600078e00ff */
[----:B------:R-:W4:Y:S04]  /*0480*/  LDG.E R2, desc[UR4][R2.64] ;  /* 0x0000000402027981 */ /* 0x000f28000c1e1900 */
[----:B------:R-:W-:Y:S04]  /*0490*/  ST.E desc[UR4][R8.64+0x20], R7 ;  /* 0x0000200708007985 */ /* 0x000fe8000c101904 */
[----:B------:R-:W5:Y:S04]  /*04a0*/  LD.E.U16 R14, desc[UR4][R8.64+0x2a] ;  /* 0x00002a04080e7980 */ /* 0x000f68000c101500 */
[----:B------:R-:W5:Y:S04]  /*04b0*/  LD.E.U16 R27, desc[UR4][R8.64+0x28] ;  /* 0x00002804081b7980 */ /* 0x000f68000c101500 */
[----:B------:R-:W5:Y:S04]  /*04c0*/  LD.E R23, desc[UR4][R8.64+0x18] ;  /* 0x0000180408177980 */ /* 0x000f68000c101900 */
[----:B------:R-:W5:Y:S04]  /*04d0*/  LD.E R21, desc[UR4][R8.64+0x14] ;  /* 0x0000140408157980 */ /* 0x000f68000c101900 */
[----:B------:R-:W5:Y:S04]  /*04e0*/  LD.E R13, desc[UR4][R8.64+0x10] ;  /* 0x00001004080d7980 */ /* 0x000f68000c101900 */
[----:B------:R-:W5:Y:S04]  /*04f0*/  LD.E R19, desc[UR4][R8.64+0xc] ;  /* 0x00000c0408137980 */ /* 0x000f68000c101900 */
[----:B------:R-:W5:Y:S01]  /*0500*/  LD.E R17, desc[UR4][R8.64+0x8] ;  /* 0x0000080408117980 */ /* 0x000f62000c101900 */
[----:B---3--:R-:W-:-:S04]  /*0510*/  LEA.HI R6, R6, R6, RZ, 0x1 ;  /* 0x0000000606067211 */ /* 0x008fc800078f08ff */
[----:B------:R-:W-:Y:S02]  /*0520*/  SHF.R.S32.HI R15, RZ, 0x1, R6 ;  /* 0x00000001ff0f7819 */ /* 0x000fe40000011406 */
[----:B------:R-:W3:Y:S04]  /*0530*/  LD.E R6, desc[UR4][R8.64+0x24] ;  /* 0x0000240408067980 */ /* 0x000ee8000c101900 */
[----:B------:R0:W-:Y:S04]  /*0540*/  ST.E desc[UR4][R8.64+0x1c], R15 ;  /* 0x00001c0f08007985 */ /* 0x0001e8000c101904 */
[----:B------:R1:W5:Y:S04]  /*0550*/  LDG.E.64 R10, desc[UR4][R4.64] ;  /* 0x00000004040a7981 */ /* 0x000368000c1e1b00 */
[----:B------:R-:W5:Y:S04]  /*0560*/  LD.E R25, desc[UR4][R8.64+0x1c] ;  /* 0x00001c0408197980 */ /* 0x000f68000c101900 */
[----:B0-----:R-:W5:Y:S04]  /*0570*/  LD.E R15, desc[UR4][R8.64+0x4] ;  /* 0x00000404080f7980 */ /* 0x001f68000c101900 */
[----:B------:R-:W5:Y:S01]  /*0580*/  LD.E R5, desc[UR4][R8.64] ;  /* 0x0000000408057980 */ /* 0x000f62000c101900 */
[----:B-1----:R-:W0:Y:S03]  /*0590*/  S2R R4, SR_LTMASK ;  /* 0x0000000000047919 */ /* 0x002e260000003900 */
[----:B--2---:R-:W4:Y:S01]  /*05a0*/  SHFL.IDX PT, R3, R29, R0, 0x1f ;  /* 0x00001f001d037589 */ /* 0x004f2200000e0000 */
[----:B0-----:R-:W-:-:S06]  /*05b0*/  LOP3.LUT R4, R4, UR6, RZ, 0xc0, !PT ;  /* 0x0000000604047c12 */ /* 0x001fcc000f8ec0ff */
[----:B------:R-:W4:Y:S02]  /*05c0*/  POPC R4, R4 ;  /* 0x0000000400047309 */ /* 0x000f240000000000 */
[----:B----4-:R-:W-:Y:S01]  /*05d0*/  IADD3 R3, PT, PT, R2, R3, R4 ;  /* 0x0000000302037210 */ /* 0x010fe20007ffe004 */
[----:B---3--:R-:W-:-:S04]  /*05e0*/  IMAD.MOV.U32 R29, RZ, RZ, R6 ;  /* 0x000000ffff1d7224 */ /* 0x008fc800078e0006 */
[----:B-----5:R-:W-:Y:S01]  /*05f0*/  IMAD.WIDE R10, R3, 0x2c, R10 ;  /* 0x0000002c030a7825 */ /* 0x020fe200078e020a */
[----:B------:R-:W-:-:S04]  /*0600*/  PRMT R3, R14, 0x7710, RZ ;  /* 0x000077100e037816 */ /* 0x000fc800000000ff */
[----:B------:R0:W-:Y:S04]  /*0610*/  ST.E desc[UR4][R10.64+0x24], R29 ;  /* 0x0000241d0a007985 */ /* 0x0001e8000c101904 */
[----:B------:R-:W-:Y:S04]  /*0620*/  ST.E.U16 desc[UR4][R10.64+0x2a], R3 ;  /* 0x00002a030a007985 */ /* 0x000fe8000c101504 */
[----:B------:R1:W-:Y:S04]  /*0630*/  ST.E.U16 desc[UR4][R10.64+0x28], R27 ;  /* 0x0000281b0a007985 */ /* 0x0003e8000c101504 */
[----:B------:R-:W-:Y:S04]  /*0640*/  ST.E desc[UR4][R10.64+0x20], R7 ;  /* 0x000020070a007985 */ /* 0x000fe8000c101904 */
[----:B------:R-:W-:Y:S04]  /*0650*/  ST.E desc[UR4][R10.64+0x1c], R25 ;  /* 0x00001c190a007985 */ /* 0x000fe8000c101904 */
[----:B------:R-:W-:Y:S04]  /*0660*/  ST.E desc[UR4][R10.64+0x18], R23 ;  /* 0x000018170a007985 */ /* 0x000fe8000c101904 */
[----:B------:R-:W-:Y:S04]  /*0670*/  ST.E desc[UR4][R10.64+0x14], R21 ;  /* 0x000014150a007985 */ /* 0x000fe8000c101904 */
[----:B------:R2:W-:Y:S04]  /*0680*/  ST.E desc[UR4][R10.64+0x10], R13 ;  /* 0x0000100d0a007985 */ /* 0x0005e8000c101904 */
[----:B------:R3:W-:Y:S04]  /*0690*/  ST.E desc[UR4][R10.64+0xc], R19 ;  /* 0x00000c130a007985 */ /* 0x0007e8000c101904 */
[----:B------:R-:W-:Y:S04]  /*06a0*/  ST.E desc[UR4][R10.64+0x8], R17 ;  /* 0x000008110a007985 */ /* 0x000fe8000c101904 */
[----:B------:R4:W-:Y:S04]  /*06b0*/  ST.E desc[UR4][R10.64+0x4], R15 ;  /* 0x0000040f0a007985 */ /* 0x0009e8000c101904 */
[----:B------:R5:W-:Y:S04]  /*06c0*/  ST.E desc[UR4][R10.64], R5 ;  /* 0x000000050a007985 */ /* 0x000be8000c101904 */
[----:B0-----:R-:W3:Y:S04]  /*06d0*/  LD.E R29, desc[UR4][R8.64+0x24] ;  /* 0x00002404081d7980 */ /* 0x001ee8000c101900 */
[----:B-1----:R-:W4:Y:S01]  /*06e0*/  LD.E.U16 R27, desc[UR4][R8.64+0x28] ;  /* 0x00002804081b7980 */ /* 0x002f22000c101500 */
[----:B------:R-:W-:-:S02]  /*06f0*/  IMAD.MOV.U32 R12, RZ, RZ, 0xb ;  /* 0x0000000bff0c7424 */ /* 0x000fc400078e00ff */
[----:B--2---:R-:W-:Y:S01]  /*0700*/  IMAD.MOV.U32 R13, RZ, RZ, 0x0 ;  /* 0x00000000ff0d7424 */ /* 0x004fe200078e00ff */
[----:B---3--:R-:W-:-:S05]  /*0710*/  PRMT R2, R29, 0x7732, RZ ;  /* 0x000077321d027816 */ /* 0x008fca00000000ff */
[----:B------:R-:W-:-:S05]  /*0720*/  IMAD.WIDE.U32 R2, R2, 0x10000, RZ ;  /* 0x0001000002027825 */ /* 0x000fca00078e00ff */
[----:B----4-:R-:W-:Y:S02]  /*0730*/  LOP3.LUT R27, R3, R27, RZ, 0xfc, !PT ;  /* 0x0000001b031b7212 */ /* 0x010fe400078efcff */
[----:B------:R-:W-:-:S03]  /*0740*/  LOP3.LUT R29, R2, 0xffff, R29, 0xf8, !PT ;  /* 0x0000ffff021d7812 */ /* 0x000fc600078ef81d */
[----:B------:R-:W-:Y:S02]  /*0750*/  IMAD R0, R27, -0x21131993, RZ ;  /* 0xdeece66d1b007824 */ /* 0x000fe400078e02ff */
[----:B------:R-:W-:-:S04]  /*0760*/  IMAD.WIDE.U32 R2, R29, -0x21131993, R12 ;  /* 0xdeece66d1d027825 */ /* 0x000fc800078e000c */
[----:B------:R-:W-:-:S04]  /*0770*/  IMAD R19, R29, 0x5, R0 ;  /* 0x000000051d137824 */ /* 0x000fc800078e0200 */
[----:B------:R-:W-:-:S05]  /*0780*/  IMAD.IADD R19, R3, 0x1, R19 ;  /* 0x0000000103137824 */ /* 0x000fca00078e0213 */
[----:B------:R-:W-:Y:S01]  /*0790*/  SHF.R.U64 R15, R2, 0x10, R19 ;  /* 0x00000010020f7819 */ /* 0x000fe20000001213 */
[----:B------:R-:W-:-:S03]  /*07a0*/  IMAD.SHL.U32 R0, R19, 0x8000, RZ ;  /* 0x0000800013007824 */ /* 0x000fc600078e00ff */
[----:B------:R-:W-:-:S04]  /*07b0*/  SHF.R.U32.HI R3, RZ, 0x1, R15 ;  /* 0x00000001ff037819 */ /* 0x000fc8000001160f */
[----:B------:R-:W-:Y:S02]  /*07c0*/  SGXT.U32 R3, R3, 0xf ;  /* 0x0000000f0303781a */ /* 0x000fe40000000000 */
[----:B------:R-:W-:Y:S02]  /*07d0*/  PRMT R15, R2, 0x5410, R15 ;  /* 0x00005410020f7816 */ /* 0x000fe4000000000f */
[----:B-----5:R-:W-:Y:S01]  /*07e0*/  LOP3.LUT R5, R0, R3, RZ, 0xfc, !PT ;  /* 0x0000000300057212 */ /* 0x020fe200078efcff */
[----:B------:R0:W-:Y:S04]  /*07f0*/  ST.E.U16 desc[UR4][R8.64+0x28], R19 ;  /* 0x0000281308007985 */ /* 0x0001e8000c101504 */
[----:B------:R1:W-:Y:S04]  /*0800*/  ST.E desc[UR4][R8.64+0x24], R15 ;  /* 0x0000240f08007985 */ /* 0x0003e8000c101904 */
[----:B------:R2:W-:Y:S04]  /*0810*/  ST.E.U16 desc[UR4][R10.64+0x24], R5 ;  /* 0x000024050a007985 */ /* 0x0005e8000c101504 */
[----:B------:R-:W3:Y:S04]  /*0820*/  LD.E R17, desc[UR4][R8.64+0x24] ;  /* 0x0000240408117980 */ /* 0x000ee8000c101900 */
[----:B------:R-:W4:Y:S01]  /*0830*/  LD.E.U16 R7, desc[UR4][R8.64+0x28] ;  /* 0x0000280408077980 */ /* 0x000f22000c101500 */
[----:B---3--:R-:W-:-:S05]  /*0840*/  PRMT R2, R17, 0x7732, RZ ;  /* 0x0000773211027816 */ /* 0x008fca00000000ff */
[----:B------:R-:W-:-:S05]  /*0850*/  IMAD.WIDE.U32 R2, R2, 0x10000, RZ ;  /* 0x0001000002027825 */ /* 0x000fca00078e00ff */
[----:B----4-:R-:W-:Y:S02]  /*0860*/  LOP3.LUT R7, R3, R7, RZ, 0xfc, !PT ;  /* 0x0000000703077212 */ /* 0x010fe400078efcff */
[----:B------:R-:W-:-:S03]  /*0870*/  LOP3.LUT R17, R2, 0xffff, R17, 0xf8, !PT ;  /* 0x0000ffff02117812 */ /* 0x000fc600078ef811 */
[----:B------:R-:W-:Y:S02]  /*0880*/  IMAD R0, R7, -0x21131993, RZ ;  /* 0xdeece66d07007824 */ /* 0x000fe400078e02ff */
[----:B------:R-:W-:-:S04]  /*0890*/  IMAD.WIDE.U32 R2, R17, -0x21131993, R12 ;  /* 0xdeece66d11027825 */ /* 0x000fc800078e000c */
[----:B0-----:R-:W-:-:S04]  /*08a0*/  IMAD R19, R17, 0x5, R0 ;  /* 0x0000000511137824 */ /* 0x001fc800078e0200 */
[----:B------:R-:W-:-:S05]  /*08b0*/  IMAD.IADD R19, R3, 0x1, R19 ;  /* 0x0000000103137824 */ /* 0x000fca00078e0213 */
[----:B-1----:R-:W-:Y:S01]  /*08c0*/  SHF.R.U64 R15, R2, 0x10, R19 ;  /* 0x00000010020f7819 */ /* 0x002fe20000001213 */
[----:B------:R-:W-:-:S03]  /*08d0*/  IMAD.SHL.U32 R0, R19, 0x8000, RZ ;  /* 0x0000800013007824 */ /* 0x000fc600078e00ff */
[----:B------:R-:W-:-:S04]  /*08e0*/  SHF.R.U32.HI R3, RZ, 0x1, R15 ;  /* 0x00000001ff037819 */ /* 0x000fc8000001160f */
[----:B------:R-:W-:Y:S02]  /*08f0*/  SGXT.U32 R3, R3, 0xf ;  /* 0x0000000f0303781a */ /* 0x000fe40000000000 */
[----:B------:R-:W-:Y:S02]  /*0900*/  PRMT R15, R2, 0x5410, R15 ;  /* 0x00005410020f7816 */ /* 0x000fe4000000000f */
[----:B--2---:R-:W-:Y:S01]  /*0910*/  LOP3.LUT R5, R0, R3, RZ, 0xfc, !PT ;  /* 0x0000000300057212 */ /* 0x004fe200078efcff */
[----:B------:R0:W-:Y:S04]  /*0920*/  ST.E.U16 desc[UR4][R8.64+0x28], R19 ;  /* 0x0000281308007985 */ /* 0x0001e8000c101504 */
[----:B------:R-:W-:Y:S04]  /*0930*/  ST.E desc[UR4][R8.64+0x24], R15 ;  /* 0x0000240f08007985 */ /* 0x000fe8000c101904 */
[----:B------:R1:W-:Y:S04]  /*0940*/  ST.E.U16 desc[UR4][R10.64+0x26], R5 ;  /* 0x000026050a007985 */ /* 0x0003e8000c101504 */
[----:B------:R-:W2:Y:S04]  /*0950*/  LD.E R17, desc[UR4][R8.64+0x24] ;  /* 0x0000240408117980 */ /* 0x000ea8000c101900 */
[----:B------:R-:W3:Y:S01]  /*0960*/  LD.E.U16 R7, desc[UR4][R8.64+0x28] ;  /* 0x0000280408077980 */ /* 0x000ee2000c101500 */
[----:B--2---:R-:W-:-:S05]  /*0970*/  PRMT R2, R17, 0x7732, RZ ;  /* 0x0000773211027816 */ /* 0x004fca00000000ff */
[----:B------:R-:W-:-:S05]  /*0980*/  IMAD.WIDE.U32 R2, R2, 0x10000, RZ ;  /* 0x0001000002027825 */ /* 0x000fca00078e00ff */
[----:B---3--:R-:W-:Y:S02]  /*0990*/  LOP3.LUT R7, R3, R7, RZ, 0xfc, !PT ;  /* 0x0000000703077212 */ /* 0x008fe400078efcff */
[----:B------:R-:W-:-:S03]  /*09a0*/  LOP3.LUT R17, R2, 0xffff, R17, 0xf8, !PT ;  /* 0x0000ffff02117812 */ /* 0x000fc600078ef811 */
[----:B------:R-:W-:Y:S02]  /*09b0*/  IMAD R0, R7, -0x21131993, RZ ;  /* 0xdeece66d07007824 */ /* 0x000fe400078e02ff */
[----:B------:R-:W-:-:S04]  /*09c0*/  IMAD.WIDE.U32 R2, R17, -0x21131993, R12 ;  /* 0xdeece66d11027825 */ /* 0x000fc800078e000c */
[----:B0-----:R-:W-:-:S04]  /*09d0*/  IMAD R19, R17, 0x5, R0 ;  /* 0x0000000511137824 */ /* 0x001fc800078e0200 */
[----:B------:R-:W-:-:S05]  /*09e0*/  IMAD.IADD R19, R3, 0x1, R19 ;  /* 0x0000000103137824 */ /* 0x000fca00078e0213 */
[----:B------:R-:W-:Y:S01]  /*09f0*/  SHF.R.U64 R17, R2, 0x10, R19 ;  /* 0x0000001002117819 */ /* 0x000fe20000001213 */
[----:B------:R-:W-:-:S03]  /*0a00*/  IMAD.SHL.U32 R0, R19, 0x8000, RZ ;  /* 0x0000800013007824 */ /* 0x000fc600078e00ff */
[----:B------:R-:W-:-:S04]  /*0a10*/  SHF.R.U32.HI R3, RZ, 0x1, R17 ;  /* 0x00000001ff037819 */ /* 0x000fc80000011611 */
[----:B------:R-:W-:Y:S02]  /*0a20*/  SGXT.U32 R3, R3, 0xf ;  /* 0x0000000f0303781a */ /* 0x000fe40000000000 */
[----:B------:R-:W-:Y:S02]  /*0a30*/  PRMT R17, R2, 0x5410, R17 ;  /* 0x0000541002117816 */ /* 0x000fe40000000011 */
[----:B-1----:R-:W-:Y:S01]  /*0a40*/  LOP3.LUT R5, R0, R3, RZ, 0xfc, !PT ;  /* 0x0000000300057212 */ /* 0x002fe200078efcff */
[----:B------:R-:W-:Y:S04]  /*0a50*/  ST.E.U16 desc[UR4][R8.64+0x28], R19 ;  /* 0x0000281308007985 */ /* 0x000fe8000c101504 */
        /* <DEDUP_REMOVED lines=10> */
[----:B------:R-:W-:-:S04]  /*0b00*/  IMAD R3, R3, 0x5, R0 ;  /* 0x0000000503037824 */ /* 0x000fc800078e0200 */
[----:B------:R-:W-:-:S05]  /*0b10*/  IMAD.IADD R3, R15, 0x1, R3 ;  /* 0x000000010f037824 */ /* 0x000fca00078e0203 */
[----:B------:R-:W-:Y:S01]  /*0b20*/  SHF.R.U64 R2, R14, 0x10, R3 ;  /* 0x000000100e027819 */ /* 0x000fe20000001203 */
[----:B------:R-:W-:-:S03]  /*0b30*/  IMAD.SHL.U32 R0, R3, 0x8000, RZ ;  /* 0x0000800003007824 */ /* 0x000fc600078e00ff */
[----:B0-----:R-:W-:Y:S02]  /*0b40*/  SHF.R.U32.HI R5, RZ, 0x1, R2 ;  /* 0x00000001ff057819 */ /* 0x001fe40000011602 */
[----:B------:R-:W-:Y:S02]  /*0b50*/  LOP3.LUT R0, R0, 0x7fff8000, RZ, 0xe2, !PT ;  /* 0x7fff800000007812 */ /* 0x000fe400078ee2ff */
[----:B------:R-:W-:-:S04]  /*0b60*/  SGXT.U32 R5, R5, 0xf ;  /* 0x0000000f0505781a */ /* 0x000fc80000000000 */
[----:B------:R-:W-:-:S05]  /*0b70*/  LOP3.LUT R0, R0, R5, RZ, 0xfc, !PT ;  /* 0x0000000500007212 */ /* 0x000fca00078efcff */
[----:B------:R-:W-:-:S05]  /*0b80*/  IMAD.WIDE.U32 R24, R0, 0x9965e, RZ ;  /* 0x0009965e00187825 */ /* 0x000fca00078e00ff */
[----:B------:R-:W-:-:S04]  /*0b90*/  SHF.R.U64 R24, R24, 0x1f, R25 ;  /* 0x0000001f18187819 */ /* 0x000fc80000001219 */
[C---:B------:R-:W-:Y:S01]  /*0ba0*/  ISETP.GT.U32.AND P0, PT, R24.reuse, 0x4cb2f, PT ;  /* 0x0004cb2f1800780c */ /* 0x040fe20003f04070 */
[----:B------:R-:W-:-:S05]  /*0bb0*/  VIADD R5, R24, 0xfff669a2 ;  /* 0xfff669a218057836 */ /* 0x000fca0000000000 */
[----:B------:R-:W-:-:S05]  /*0bc0*/  SEL R5, R5, R24, P0 ;  /* 0x0000001805057207 */ /* 0x000fca0000000000 */
[----:B------:R-:W-:-:S05]  /*0bd0*/  IMAD.WIDE R6, R5, R5, RZ ;  /* 0x0000000505067225 */ /* 0x000fca00078e02ff */
[--C-:B------:R-:W-:Y:S02]  /*0be0*/  SHF.R.U32.HI R15, RZ, 0x5, R7.reuse ;  /* 0x00000005ff0f7819 */ /* 0x100fe40000011607 */
[----:B------:R-:W-:-:S03]  /*0bf0*/  SHF.R.U64 R7, R6, 0x5, R7 ;  /* 0x0000000506077819 */ /* 0x000fc60000001207 */
[----:B------:R-:W-:-:S04]  /*0c00*/  IMAD.WIDE.U32 R16, R15, 0x71b47843, RZ ;  /* 0x71b478430f107825 */ /* 0x000fc800078e00ff */
[----:B------:R-:W-:-:S04]  /*0c10*/  IMAD.WIDE.U32 R16, P0, R7, 0xa7c5ac4, R16 ;  /* 0x0a7c5ac407107825 */ /* 0x000fc80007800010 */
[----:B------:R-:W-:-:S04]  /*0c20*/  IMAD.WIDE.U32 R6, R7, 0x71b47843, RZ ;  /* 0x71b4784307067825 */ /* 0x000fc800078e00ff */
[----:B------:R-:W-:Y:S01]  /*0c30*/  IMAD.X R19, RZ, RZ, RZ, P0 ;  /* 0x000000ffff137224 */ /* 0x000fe200000e06ff */
[----:B------:R-:W-:Y:S01]  /*0c40*/  IADD3 RZ, P0, PT, R7, R16, RZ ;  /* 0x0000001007ff7210 */ /* 0x000fe20007f1e0ff */
[----:B------:R-:W-:-:S04]  /*0c50*/  IMAD.MOV.U32 R18, RZ, RZ, R17 ;  /* 0x000000ffff127224 */ /* 0x000fc800078e0011 */
[----:B------:R-:W-:Y:S01]  /*0c60*/  IMAD.WIDE.U32.X R6, R15, 0xa7c5ac4, R18, P0 ;  /* 0x0a7c5ac40f067825 */ /* 0x000fe200000e0412 */
[----:B------:R-:W-:-:S04]  /*0c70*/  SHF.R.S32.HI R22, RZ, 0x1f, R5 ;  /* 0x0000001fff167819 */ /* 0x000fc80000011405 */
[--C-:B------:R-:W-:Y:S02]  /*0c80*/  SHF.R.U64 R26, R6, 0x7, R7.reuse ;  /* 0x00000007061a7819 */ /* 0x100fe40000001207 */
[----:B------:R-:W-:-:S03]  /*0c90*/  SHF.R.U32.HI R6, RZ, 0x7, R7 ;  /* 0x00000007ff067819 */ /* 0x000fc60000011607 */
[-C--:B------:R-:W-:Y:S02]  /*0ca0*/  IMAD R0, R22, R26.reuse, RZ ;  /* 0x0000001a16007224 */ /* 0x080fe400078e02ff */
[----:B------:R-:W-:-:S04]  /*0cb0*/  IMAD.WIDE.U32 R26, R5, R26, RZ ;  /* 0x0000001a051a7225 */ /* 0x000fc800078e00ff */
[----:B------:R-:W-:-:S04]  /*0cc0*/  IMAD R15, R5, R6, R0 ;  /* 0x00000006050f7224 */ /* 0x000fc800078e0200 */
[----:B------:R-:W-:-:S04]  /*0cd0*/  IMAD.IADD R15, R27, 0x1, R15 ;  /* 0x000000011b0f7824 */ /* 0x000fc800078e020f */
[----:B------:R-:W-:-:S04]  /*0ce0*/  IMAD.WIDE.U32 R6, R15, -0x392e1ef7, RZ ;  /* 0xc6d1e1090f067825 */ /* 0x000fc800078e00ff */
[----:B------:R-:W-:-:S04]  /*0cf0*/  IMAD.WIDE.U32 R16, P0, R26, 0x29f16b11, R6 ;  /* 0x29f16b111a107825 */ /* 0x000fc80007800006 */
[----:B------:R-:W-:-:S04]  /*0d00*/  IMAD.WIDE.U32 R6, R26, -0x392e1ef7, RZ ;  /* 0xc6d1e1091a067825 */ /* 0x000fc800078e00ff */
[----:B------:R-:W-:Y:S01]  /*0d10*/  IMAD.X R19, RZ, RZ, RZ, P0 ;  /* 0x000000ffff137224 */ /* 0x000fe200000e06ff */
[----:B------:R-:W-:Y:S01]  /*0d20*/  IADD3 RZ, P0, PT, R7, R16, RZ ;  /* 0x0000001007ff7210 */ /* 0x000fe20007f1e0ff */
[----:B------:R-:W-:-:S04]  /*0d30*/  IMAD.MOV.U32 R18, RZ, RZ, R17 ;  /* 0x000000ffff127224 */ /* 0x000fc800078e0011 */
[C---:B------:R-:W-:Y:S01]  /*0d40*/  IMAD.WIDE.U32.X R6, R15.reuse, 0x29f16b11, R18, P0 ;  /* 0x29f16b110f067825 */ /* 0x040fe200000e0412 */
[----:B------:R-:W-:Y:S02]  /*0d50*/  ISETP.LT.AND P0, PT, R15, RZ, PT ;  /* 0x000000ff0f00720c */ /* 0x000fe40003f01270 */
[----:B------:R-:W-:-:S04]  /*0d60*/  IADD3 R17, P1, PT, R6, 0x392e1ef7, RZ ;  /* 0x392e1ef706117810 */ /* 0x000fc80007f3e0ff */
[----:B------:R-:W-:Y:S02]  /*0d70*/  IADD3.X R19, PT, PT, R7, -0x29f16b12, RZ, P1, !PT ;  /* 0xd60e94ee07137810 */ /* 0x000fe40000ffe4ff */
[----:B------:R-:W-:Y:S02]  /*0d80*/  SEL R20, R17, R6, P0 ;  /* 0x0000000611147207 */ /* 0x000fe40000000000 */
[----:B------:R-:W-:-:S04]  /*0d90*/  SEL R7, R19, R7, P0 ;  /* 0x0000000713077207 */ /* 0x000fc80000000000 */
[----:B------:R-:W-:-:S04]  /*0da0*/  SHF.R.S64 R20, R20, 0xe, R7 ;  /* 0x0000000e14147819 */ /* 0x000fc80000001007 */
[----:B------:R-:W-:-:S04]  /*0db0*/  LEA.HI R20, P1, R7, R20, RZ, 0x1 ;  /* 0x0000001407147211 */ /* 0x000fc800078308ff */
[----:B------:R-:W-:Y:S01]  /*0dc0*/  LEA.HI.X.SX32 R0, R7, RZ, 0x12, P1 ;  /* 0x000000ff07007211 */ /* 0x000fe200008f96ff */
[-C--:B------:R-:W-:Y:S02]  /*0dd0*/  IMAD R4, R22, R20.reuse, RZ ;  /* 0x0000001416047224 */ /* 0x080fe400078e02ff */
[----:B------:R-:W-:-:S04]  /*0de0*/  IMAD.WIDE.U32 R20, R5, R20, RZ ;  /* 0x0000001405147225 */ /* 0x000fc800078e00ff */
[----:B------:R-:W-:Y:S02]  /*0df0*/  IMAD R7, R5, R0, R4 ;  /* 0x0000000005077224 */ /* 0x000fe400078e0204 */
[----:B------:R-:W-:-:S04]  /*0e00*/  IMAD.WIDE.U32 R16, R15, 0x6864b4fd, RZ ;  /* 0x6864b4fd0f107825 */ /* 0x000fc800078e00ff */
[----:B------:R-:W-:-:S04]  /*0e10*/  IMAD.IADD R21, R21, 0x1, R7 ;  /* 0x0000000115157824 */ /* 0x000fc800078e0207 */
[----:B------:R-:W-:-:S04]  /*0e20*/  IMAD.WIDE.U32 R18, R21, -0x392e1ef7, RZ ;  /* 0xc6d1e10915127825 */ /* 0x000fc800078e00ff */
[----:B------:R-:W-:-:S04]  /*0e30*/  IMAD.WIDE.U32 R6, R26, 0x6864b4fd, RZ ;  /* 0x6864b4fd1a067825 */ /* 0x000fc800078e00ff */
[----:B------:R-:W-:-:S04]  /*0e40*/  IMAD.WIDE.U32 R16, P2, R26, -0xdfb23b1, R16 ;  /* 0xf204dc4f1a107825 */ /* 0x000fc80007840010 */
[----:B------:R-:W-:Y:S01]  /*0e50*/  IMAD.WIDE.U32 R18, P3, R20, 0x29f16b11, R18 ;  /* 0x29f16b1114127825 */ /* 0x000fe20007860012 */
[----:B------:R-:W-:-:S03]  /*0e60*/  IADD3 RZ, P1, PT, R7, R16, RZ ;  /* 0x0000001007ff7210 */ /* 0x000fc60007f3e0ff */
        /* <DEDUP_REMOVED lines=15> */
[----:B------:R-:W-:-:S04]  /*0f60*/  IMAD R23, R5, R0, R4 ;  /* 0x0000000005177224 */ /* 0x000fc800078e0204 */
[----:B------:R-:W-:Y:S02]  /*0f70*/  IMAD.IADD R23, R7, 0x1, R23 ;  /* 0x0000000107177824 */ /* 0x000fe400078e0217 */
[----:B------:R-:W-:Y:S02]  /*0f80*/  IMAD.X R19, RZ, RZ, RZ, P2 ;  /* 0x000000ffff137224 */ /* 0x000fe400010e06ff */
[----:B------:R-:W-:-:S04]  /*0f90*/  IMAD.WIDE.U32 R20, R23, -0x392e1ef7, RZ ;  /* 0xc6d1e10917147825 */ /* 0x000fc800078e00ff */
[----:B------:R-:W-:Y:S02]  /*0fa0*/  IMAD.MOV.U32 R18, RZ, RZ, R17 ;  /* 0x000000ffff127224 */ /* 0x000fe400078e0011 */
[----:B------:R-:W-:-:S04]  /*0fb0*/  IMAD.WIDE.U32 R20, P3, R6, 0x29f16b11, R20 ;  /* 0x29f16b1106147825 */ /* 0x000fc80007860014 */
[----:B------:R-:W-:-:S04]  /*0fc0*/  IMAD.WIDE.U32 R28, R6, -0x392e1ef7, RZ ;  /* 0xc6d1e109061c7825 */ /* 0x000fc800078e00ff */
[----:B------:R-:W-:Y:S01]  /*0fd0*/  IMAD.WIDE.U32.X R18, R15, -0xdfb23b1, R18, P1 ;  /* 0xf204dc4f0f127825 */ /* 0x000fe200008e0412 */
[----:B------:R-:W-:-:S03]  /*0fe0*/  IADD3 RZ, P4, PT, R29, R20, RZ ;  /* 0x000000141dff7210 */ /* 0x000fc60007f9e0ff */
[----:B------:R-:W-:Y:S01]  /*0ff0*/  IMAD.X R27, RZ, RZ, RZ, P3 ;  /* 0x000000ffff1b7224 */ /* 0x000fe200018e06ff */
[----:B------:R-:W-:Y:S01]  /*1000*/  IADD3 R0, P2, PT, -R26, R18, RZ ;  /* 0x000000121a007210 */ /* 0x000fe20007f5e1ff */
[----:B------:R-:W-:Y:S02]  /*1010*/  IMAD.MOV.U32 R26, RZ, RZ, R21 ;  /* 0x000000ffff1a7224 */ /* 0x000fe400078e0015 */
[----:B------:R-:W-:-:S04]  /*1020*/  IMAD.WIDE.U32 R16, R23, -0x6b6f730d, RZ ;  /* 0x94908cf317107825 */ /* 0x000fc800078e00ff */
[----:B------:R-:W-:-:S04]  /*1030*/  IMAD.WIDE.U32.X R26, R23, 0x29f16b11, R26, P4 ;  /* 0x29f16b11171a7825 */ /* 0x000fc800020e041a */
[----:B------:R-:W-:Y:S01]  /*1040*/  IMAD.WIDE.U32 R16, P3, R6, -0x4d0b03f9, R16 ;  /* 0xb2f4fc0706107825 */ /* 0x000fe20007860010 */
[----:B------:R-:W-:-:S03]  /*1050*/  IADD3 R7, P5, PT, R26, 0x392e1ef7, RZ ;  /* 0x392e1ef71a077810 */ /* 0x000fc60007fbe0ff */
[----:B------:R-:W-:Y:S01]  /*1060*/  IMAD.WIDE.U32 R20, R6, -0x6b6f730d, RZ ;  /* 0x94908cf306147825 */ /* 0x000fe200078e00ff */
[----:B------:R-:W-:-:S04]  /*1070*/  ISETP.LT.AND P1, PT, R23, RZ, PT ;  /* 0x000000ff1700720c */ /* 0x000fc80003f21270 */
[----:B------:R-:W-:Y:S02]  /*1080*/  IADD3 RZ, P4, PT, R21, R16, RZ ;  /* 0x0000001015ff7210 */ /* 0x000fe40007f9e0ff */
[----:B------:R-:W-:Y:S02]  /*1090*/  IADD3.X R21, PT, PT, R27, -0x29f16b12, RZ, P5, !PT ;  /* 0xd60e94ee1b157810 */ /* 0x000fe40002ffe4ff */
[----:B------:R-:W-:Y:S02]  /*10a0*/  SEL R20, R7, R26, P1 ;  /* 0x0000001a07147207 */ /* 0x000fe40000800000 */
[----:B------:R-:W-:-:S04]  /*10b0*/  SEL R27, R21, R27, P1 ;  /* 0x0000001b151b7207 */ /* 0x000fc80000800000 */
[----:B------:R-:W-:-:S04]  /*10c0*/  SHF.R.S64 R20, R20, 0xe, R27 ;  /* 0x0000000e14147819 */ /* 0x000fc8000000101b */
[----:B------:R-:W-:-:S04]  /*10d0*/  LEA.HI R20, P5, R27, R20, RZ, 0x1 ;  /* 0x000000141b147211 */ /* 0x000fc800078b08ff */
[----:B------:R-:W-:Y:S01]  /*10e0*/  LEA.HI.X.SX32 R4, R27, RZ, 0x12, P5 ;  /* 0x000000ff1b047211 */ /* 0x000fe200028f96ff */
[-C--:B------:R-:W-:Y:S02]  /*10f0*/  IMAD R7, R22, R20.reuse, RZ ;  /* 0x0000001416077224 */ /* 0x080fe400078e02ff */
[----:B------:R-:W-:Y:S01]  /*1100*/  IMAD.WIDE.U32 R20, R5, R20, RZ ;  /* 0x0000001405147225 */ /* 0x000fe200078e00ff */
[----:B------:R-:W-:-:S03]  /*1110*/  IADD3 R16, P6, PT, R6, R17, RZ ;  /* 0x0000001106107210 */ /* 0x000fc60007fde0ff */
[----:B------:R-:W-:Y:S01]  /*1120*/  IMAD R7, R5, R4, R7 ;  /* 0x0000000405077224 */ /* 0x000fe200078e0207 */
[----:B------:R-:W-:-:S03]  /*1130*/  IADD3.X R17, PT, PT, RZ, R23, RZ, P3, P6 ;  /* 0x00000017ff117210 */ /* 0x000fc60001fec4ff */
[----:B------:R-:W-:Y:S02]  /*1140*/  IMAD.IADD R7, R21, 0x1, R7 ;  /* 0x0000000115077824 */ /* 0x000fe400078e0207 */
[----:B------:R-:W-:Y:S02]  /*1150*/  IMAD.X R15, R19, 0x1, ~R15, P2 ;  /* 0x00000001130f7824 */ /* 0x000fe400010e0e0f */
[----:B------:R-:W-:Y:S01]  /*1160*/  IMAD.WIDE.U32 R18, R7, -0x392e1ef7, RZ ;  /* 0xc6d1e10907127825 */ /* 0x000fe200078e00ff */
[----:B------:R-:W-:-:S03]  /*1170*/  IADD3 R21, P3, PT, R0, -0x6864b4fd, RZ ;  /* 0x979b4b0300157810 */ /* 0x000fc60007f7e0ff */
[----:B------:R-:W-:Y:S02]  /*1180*/  VIADD R4, R24, 0x26597 ;  /* 0x0002659718047836 */ /* 0x000fe40000000000 */
[----:B------:R-:W-:Y:S01]  /*1190*/  IMAD.WIDE.U32.X R16, R23, -0x4d0b03f9, R16, P4 ;  /* 0xb2f4fc0717107825 */ /* 0x000fe200020e0410 */
[----:B------:R-:W-:Y:S02]  /*11a0*/  SEL R0, R21, R0, P0 ;  /* 0x0000000015007207 */ /* 0x000fe40000000000 */
[----:B------:R-:W-:Y:S01]  /*11b0*/  ISETP.GT.U32.AND P4, PT, R4, 0x4cb2f, PT ;  /* 0x0004cb2f0400780c */ /* 0x000fe20003f84070 */
[----:B------:R-:W-:-:S04]  /*11c0*/  IMAD.WIDE.U32 R18, P5, R20, 0x29f16b11, R18 ;  /* 0x29f16b1114127825 */ /* 0x000fc800078a0012 */
[----:B------:R-:W-:-:S04]  /*11d0*/  IMAD.WIDE.U32 R20, R20, -0x392e1ef7, RZ ;  /* 0xc6d1e10914147825 */ /* 0x000fc800078e00ff */
[----:B------:R-:W-:Y:S01]  /*11e0*/  IMAD.MOV.U32 R20, RZ, RZ, R19 ;  /* 0x000000ffff147224 */ /* 0x000fe200078e0013 */
[----:B------:R-:W-:Y:S01]  /*11f0*/  IADD3 RZ, P6, PT, R21, R18, RZ ;  /* 0x0000001215ff7210 */ /* 0x000fe20007fde0ff */
[----:B------:R-:W-:Y:S02]  /*1200*/  IMAD.X R21, RZ, RZ, RZ, P5 ;  /* 0x000000ffff157224 */ /* 0x000fe400028e06ff */
[----:B------:R-:W-:Y:S02]  /*1210*/  @P4 VIADD R4, R24, 0xfff8cf39 ;  /* 0xfff8cf3918044836 */ /* 0x000fe40000000000 */
[C---:B------:R-:W-:Y:S01]  /*1220*/  IMAD.WIDE.U32.X R20, R7.reuse, 0x29f16b11, R20, P6 ;  /* 0x29f16b1107147825 */ /* 0x040fe200030e0414 */
[----:B------:R-:W-:-:S03]  /*1230*/  ISETP.LT.AND P5, PT, R7, RZ, PT ;  /* 0x000000ff0700720c */ /* 0x000fc60003fa1270 */
[----:B------:R-:W-:Y:S01]  /*1240*/  IMAD.WIDE R18, R4, R4, RZ ;  /* 0x0000000404127225 */ /* 0x000fe200078e02ff */
[----:B------:R-:W-:Y:S02]  /*1250*/  IADD3 R25, P4, PT, R20, 0x392e1ef7, RZ ;  /* 0x392e1ef714197810 */ /* 0x000fe40007f9e0ff */
[----:B------:R-:W-:Y:S02]  /*1260*/  IADD3 R6, P2, PT, -R6, R16, RZ ;  /* 0x0000001006067210 */ /* 0x000fe40007f5e1ff */
[----:B------:R-:W-:Y:S02]  /*1270*/  IADD3.X R7, PT, PT, R21, -0x29f16b12, RZ, P4, !PT ;  /* 0xd60e94ee15077810 */ /* 0x000fe400027fe4ff */
[----:B------:R-:W-:Y:S02]  /*1280*/  SEL R16, R25, R20, P5 ;  /* 0x0000001419107207 */ /* 0x000fe40002800000 */
[----:B------:R-:W-:Y:S02]  /*1290*/  SHF.R.U32.HI R25, RZ, 0x5, R19 ;  /* 0x00000005ff197819 */ /* 0x000fe40000011613 */
[----:B------:R-:W-:-:S02]  /*12a0*/  SEL R7, R7, R21, P5 ;  /* 0x0000001507077207 */ /* 0x000fc40002800000 */
[----:B------:R-:W-:Y:S01]  /*12b0*/  SHF.R.U64 R21, R18, 0x5, R19 ;  /* 0x0000000512157819 */ /* 0x000fe20000001213 */
[----:B------:R-:W-:-:S04]  /*12c0*/  IMAD.WIDE.U32 R18, R25, 0x71b47843, RZ ;  /* 0x71b4784319127825 */ /* 0x000fc800078e00ff */
[----:B------:R-:W-:-:S04]  /*12d0*/  IMAD.WIDE.U32 R18, P4, R21, 0xa7c5ac4, R18 ;  /* 0x0a7c5ac415127825 */ /* 0x000fc80007880012 */
[----:B------:R-:W-:Y:S01]  /*12e0*/  IMAD.WIDE.U32 R20, R21, 0x71b47843, RZ ;  /* 0x71b4784315147825 */ /* 0x000fe200078e00ff */
[----:B------:R-:W-:-:S03]  /*12f0*/  SHF.R.S64 R16, R16, 0xe, R7 ;  /* 0x0000000e10107819 */ /* 0x000fc60000001007 */
[----:B------:R-:W-:Y:S01]  /*1300*/  IMAD.MOV.U32 R20, RZ, RZ, R19 ;  /* 0x000000ffff147224 */ /* 0x000fe200078e0013 */
[----:B------:R-:W-:Y:S01]  /*1310*/  IADD3 RZ, P5, PT, R21, R18, RZ ;  /* 0x0000001215ff7210 */ /* 0x000fe20007fbe0ff */
[----:B------:R-:W-:Y:S01]  /*1320*/  IMAD.X R21, RZ, RZ, RZ, P4 ;  /* 0x000000ffff157224 */ /* 0x000fe200020e06ff */
[----:B------:R-:W-:-:S03]  /*1330*/  LEA.HI R18, P4, R7, R16, RZ, 0x1 ;  /* 0x0000001007127211 */ /* 0x000fc600078908ff */
[----:B------:R-:W-:Y:S01]  /*1340*/  IMAD.WIDE.U32.X R20, R25, 0xa7c5ac4, R20, P5 ;  /* 0x0a7c5ac419147825 */ /* 0x000fe200028e0414 */
[----:B------:R-:W-:-:S03]  /*1350*/  IADD3.X R24, PT, PT, R15, 0xdfb23b0, RZ, P3, !PT ;  /* 0x0dfb23b00f187810 */ /* 0x000fc60001ffe4ff */
[----:B------:R-:W-:Y:S01]  /*1360*/  IMAD.X R16, R17, 0x1, ~R23, P2 ;  /* 0x0000000111107824 */ /* 0x000fe200010e0e17 */
[--C-:B------:R-:W-:Y:S01]  /*1370*/  SHF.R.U64 R17, R20, 0x7, R21.reuse ;  /* 0x0000000714117819 */ /* 0x100fe20000001215 */
[----:B------:R-:W-:Y:S01]  /*1380*/  IMAD R22, R22, R18, RZ ;  /* 0x0000001216167224 */ /* 0x000fe200078e02ff */
[----:B------:R-:W-:Y:S02]  /*1390*/  LEA.HI.X.SX32 R20, R7, RZ, 0x12, P4 ;  /* 0x000000ff07147211 */ /* 0x000fe400020f96ff */
[----:B------:R-:W-:Y:S02]  /*13a0*/  IADD3 R7, P2, PT, R6, 0x6b6f730d, RZ ;  /* 0x6b6f730d06077810 */ /* 0x000fe40007f5e0ff */
[----:B------:R-:W-:Y:S01]  /*13b0*/  SEL R15, R24, R15, P0 ;  /* 0x0000000f180f7207 */ /* 0x000fe20000000000 */
[C---:B------:R-:W-:Y:S01]  /*13c0*/  IMAD R23, R5.reuse, R20, R22 ;  /* 0x0000001405177224 */ /* 0x040fe200078e0216 */
[----:B------:R-:W-:Y:S01]  /*13d0*/  SHF.R.U32.HI R19, RZ, 0x7, R21 ;  /* 0x00000007ff137819 */ /* 0x000fe20000011615 */
[----:B------:R-:W-:Y:S01]  /*13e0*/  IMAD.WIDE.U32 R20, R5, R18, RZ ;  /* 0x0000001205147225 */ /* 0x000fe200078e00ff */
[----:B------:R-:W-:-:S02]  /*13f0*/  IADD3.X R25, PT, PT, R16, 0x4d0b03f8, RZ, P2, !PT ;  /* 0x4d0b03f810197810 */ /* 0x000fc400017fe4ff */
[----:B------:R-:W-:Y:S01]  /*1400*/  SHF.R.U64 R18, R0, 0xf, R15 ;  /* 0x0000000f00127819 */ /* 0x000fe2000000120f */
[----:B------:R-:W-:Y:S01]  /*1410*/  IMAD.IADD R0, R21, 0x1, R23 ;  /* 0x0000000115007824 */ /* 0x000fe200078e0217 */
[----:B------:R-:W-:Y:S02]  /*1420*/  SHF.R.S32.HI R24, RZ, 0x1f, R4 ;  /* 0x0000001fff187819 */ /* 0x000fe40000011404 */
[----:B------:R-:W-:Y:S02]  /*1430*/  SEL R7, R7, R6, P1 ;  /* 0x0000000607077207 */ /* 0x000fe40000800000 */
[----:B------:R-:W-:Y:S02]  /*1440*/  SEL R16, R25, R16, P1 ;  /* 0x0000001019107207 */ /* 0x000fe40000800000 */
[----:B------:R-:W-:Y:S01]  /*1450*/  LEA.HI R21, R15, R18, RZ, 0x1 ;  /* 0x000000120f157211 */ /* 0x000fe200078f08ff */
[----:B------:R-:W-:Y:S01]  /*1460*/  IMAD R27, R24, R17, RZ ;  /* 0x00000011181b7224 */ /* 0x000fe200078e02ff */
[--C-:B------:R-:W-:Y:S01]  /*1470*/  SHF.R.U64 R15, R7, 0x17, R16.reuse ;  /* 0x00000017070f7819 */ /* 0x100fe20000001210 */
[----:B------:R-:W-:Y:S01]  /*1480*/  IMAD.WIDE.U32 R6, R0, 0x108bfb11, RZ ;  /* 0x108bfb1100067825 */ /* 0x000fe200078e00ff */
[----:B------:R-:W-:-:S03]  /*1490*/  SHF.R.U32.HI R18, RZ, 0x1f, R16 ;  /* 0x0000001fff127819 */ /* 0x000fc60000011610 */
[C---:B------:R-:W-:Y:S01]  /*14a0*/  IMAD R27, R4.reuse, R19, R27 ;  /* 0x00000013041b7224 */ /* 0x040fe200078e021b */
[----:B------:R-:W-:Y:S01]  /*14b0*/  IADD3 R15, PT, PT, R21, R15, R18 ;  /* 0x0000000f150f7210 */ /* 0x000fe20007ffe012 */
[----:B------:R-:W-:-:S04]  /*14c0*/  IMAD.WIDE.U32 R16, R4, R17, RZ ;  /* 0x0000001104107225 */ /* 0x000fc800078e00ff */
[----:B------:R-:W-:-:S04]  /*14d0*/  IMAD.WIDE.U32 R18, R20, 0x108bfb11, RZ ;  /* 0x108bfb1114127825 */ /* 0x000fc800078e00ff */
[----:B------:R-:W-:-:S04]  /*14e0*/  IMAD.WIDE.U32 R6, P0, R20, -0x442c90c6, R6 ;  /* 0xbbd36f3a14067825 */ /* 0x000fc80007800006 */
[----:B------:R-:W-:Y:S01]  /*14f0*/  IMAD.IADD R27, R17, 0x1, R27 ;  /* 0x00000001111b7824 */ /* 0x000fe200078e021b */
[----:B------:R-:W-:-:S03]  /*1500*/  IADD3 RZ, P1, PT, R19, R6, RZ ;  /* 0x0000000613ff7210 */ /* 0x000fc60007f3e0ff */
[----:B------:R-:W-:-:S04]  /*1510*/  IMAD.WIDE.U32 R18, R27, -0x392e1ef7, RZ ;  /* 0xc6d1e1091b127825 */ /* 0x000fc800078e00ff */
[----:B------:R-:W-:Y:S02]  /*1520*/  IMAD.X R23, RZ, RZ, RZ, P0 ;  /* 0x000000ffff177224 */ /* 0x000fe400000e06ff */
[----:B------:R-:W-:Y:S02]  /*1530*/  IMAD.MOV.U32 R22, RZ, RZ, R7 ;  /* 0x000000ffff167224 */ /* 0x000fe400078e0007 */
[----:B------:R-:W-:-:S04]  /*1540*/  IMAD.WIDE.U32 R18, P2, R16, 0x29f16b11, R18 ;  /* 0x29f16b1110127825 */ /* 0x000fc80007840012 */
[----:B------:R-:W-:-:S04]  /*1550*/  IMAD.WIDE.U32 R6, R16, -0x392e1ef7, RZ ;  /* 0xc6d1e10910067825 */ /* 0x000fc800078e00ff */
[----:B------:R-:W-:Y:S01]  /*1560*/  IMAD.WIDE.U32.X R22, R0, -0x442c90c6, R22, P1 ;  /* 0xbbd36f3a00167825 */ /* 0x000fe200008e0416 */
[----:B------:R-:W-:-:S03]  /*1570*/  IADD3 RZ, P3, PT, R7, R18, RZ ;  /* 0x0000001207ff7210 */ /* 0x000fc60007f7e0ff */
[----:B------:R-:W-:Y:S01]  /*1580*/  IMAD.WIDE.U32 R6, R27, 0x6864b4fd, RZ ;  /* 0x6864b4fd1b067825 */ /* 0x000fe200078e00ff */
[----:B------:R-:W-:-:S03]  /*1590*/  IADD3 R17, P0, PT, -R20, R22, RZ ;  /* 0x0000001614117210 */ /* 0x000fc60007f1e1ff */
[----:B------:R-:W-:Y:S02]  /*15a0*/  IMAD.X R21, RZ, RZ, RZ, P2 ;  /* 0x000000ffff157224 */ /* 0x000fe400010e06ff */
[----:B------:R-:W-:Y:S02]  /*15b0*/  IMAD.MOV.U32 R20, RZ, RZ, R19 ;  /* 0x000000ffff147224 */ /* 0x000fe400078e0013 */
[----:B------:R-:W-:-:S04]  /*15c0*/  IMAD.WIDE.U32 R6, P1, R16, -0xdfb23b1, R6 ;  /* 0xf204dc4f10067825 */ /* 0x000fc80007820006 */
[----:B------:R-:W-:-:S04]  /*15d0*/  IMAD.WIDE.U32 R18, R16, 0x6864b4fd, RZ ;  /* 0x6864b4fd10127825 */ /* 0x000fc800078e00ff */
[----:B------:R-:W-:Y:S01]  /*15e0*/  IMAD.WIDE.U32.X R20, R27, 0x29f16b11, R20, P3 ;  /* 0x29f16b111b147825 */ /* 0x000fe200018e0414 */
[----:B------:R-:W-:Y:S02]  /*15f0*/  IADD3 RZ, P5, PT, R19, R6, RZ ;  /* 0x0000000613ff7210 */ /* 0x000fe40007fbe0ff */
[----:B------:R-:W-:Y:S01]  /*1600*/  IADD3 R19, P2, PT, R20, 0x392e1ef7, RZ ;  /* 0x392e1ef714137810 */ /* 0x000fe20007f5e0ff */
[----:B------:R-:W-:Y:S01]  /*1610*/  IMAD.X R23, R23, 0x1, ~R0, P0 ;  /* 0x0000000117177824 */ /* 0x000fe200000e0e00 */
[----:B------:R-:W-:Y:S02]  /*1620*/  ISETP.LT.AND P0, PT, R27, RZ, PT ;  /* 0x000000ff1b00720c */ /* 0x000fe40003f01270 */
[----:B------:R-:W-:Y:S02]  /*1630*/  IADD3.X R25, PT, PT, R21, -0x29f16b12, RZ, P2, !PT ;  /* 0xd60e94ee15197810 */ /* 0x000fe400017fe4ff */
[----:B------:R-:W-:Y:S02]  /*1640*/  SEL R6, R19, R20, P0 ;  /* 0x0000001413067207 */ /* 0x000fe40000000000 */
[----:B------:R-:W-:-:S04]  /*1650*/  SEL R20, R25, R21, P0 ;  /* 0x0000001519147207 */ /* 0x000fc80000000000 */
[----:B------:R-:W-:Y:S02]  /*1660*/  SHF.R.S64 R21, R6, 0xe, R20 ;  /* 0x0000000e06157819 */ /* 0x000fe40000001014 */
[----:B------:R-:W-:Y:S02]  /*1670*/  ISETP.LT.AND P3, PT, R0, RZ, PT ;  /* 0x000000ff0000720c */ /* 0x000fe40003f61270 */
[----:B------:R-:W-:Y:S02]  /*1680*/  IADD3 R6, P2, PT, R17, -0x108bfb11, RZ ;  /* 0xef7404ef11067810 */ /* 0x000fe40007f5e0ff */
[----:B------:R-:W-:Y:S02]  /*1690*/  LEA.HI R21, P4, R20, R21, RZ, 0x1 ;  /* 0x0000001514157211 */ /* 0x000fe400078908ff */
[----:B------:R-:W-:Y:S02]  /*16a0*/  SEL R6, R6, R17, P3 ;  /* 0x0000001106067207 */ /* 0x000fe40001800000 */
[----:B------:R-:W-:Y:S01]  /*16b0*/  LEA.HI.X.SX32 R17, R20, RZ, 0x12, P4 ;  /* 0x000000ff14117211 */ /* 0x000fe200020f96ff */
[----:B------:R-:W-:-:S02]  /*16c0*/  IMAD R18, R24, R21, RZ ;  /* 0x0000001518127224 */ /* 0x000fc400078e02ff */
[----:B------:R-:W-:Y:S02]  /*16d0*/  IMAD.X R19, RZ, RZ, RZ, P1 ;  /* 0x000000ffff137224 */ /* 0x000fe400008e06ff */
[C---:B------:R-:W-:Y:S02]  /*16e0*/  IMAD R17, R4.reuse, R17, R18 ;  /* 0x0000001104117224 */ /* 0x040fe400078e0212 */
[----:B------:R-:W-:Y:S02]  /*16f0*/  IMAD.MOV.U32 R18, RZ, RZ, R7 ;  /* 0x000000ffff127224 */ /* 0x000fe400078e0007 */
[----:B------:R-:W-:Y:S01]  /*1700*/  IMAD.WIDE.U32 R20, R4, R21, RZ ;  /* 0x0000001504147225 */ /* 0x000fe200078e00ff */
[----:B------:R-:W-:-:S03]  /*1710*/  IADD3.X R0, PT, PT, R23, 0x442c90c5, RZ, P2, !PT ;  /* 0x442c90c517007810 */ /* 0x000fc600017fe4ff */
[----:B------:R-:W-:Y:S01]  /*1720*/  IMAD.WIDE.U32.X R18, R27, -0xdfb23b1, R18, P5 ;  /* 0xf204dc4f1b127825 */ /* 0x000fe200028e0412 */
[----:B------:R-:W-:-:S03]  /*1730*/  SEL R23, R0, R23, P3 ;  /* 0x0000001700177207 */ /* 0x000fc60001800000 */
[----:B------:R-:W-:Y:S01]  /*1740*/  IMAD.IADD R25, R21, 0x1, R17 ;  /* 0x0000000115197824 */ /* 0x000fe200078e0211 */
[----:B------:R-:W-:-:S03]  /*1750*/  IADD3 R0, P1, PT, -R16, R18, RZ ;  /* 0x0000001210007210 */ /* 0x000fc60007f3e1ff */
[----:B------:R-:W-:-:S04]  /*1760*/  IMAD.WIDE.U32 R16, R25, -0x392e1ef7, RZ ;  /* 0xc6d1e10919107825 */ /* 0x000fc800078e00ff */
[----:B------:R-:W-:Y:S02]  /*1770*/  IMAD.X R7, R19, 0x1, ~R27, P1 ;  /* 0x0000000113077824 */ /* 0x000fe400008e0e1b */
        /* <DEDUP_REMOVED lines=16> */
[----:B------:R-:W-:-:S03]  /*1880*/  IADD3 R19, P1, PT, R0, -0x6864b4fd, RZ ;  /* 0x979b4b0300137810 */ /* 0x000fc60007f3e0ff */
[----:B------:R-:W-:Y:S01]  /*1890*/  IMAD R17, R4, R17, R16 ;  /* 0x0000001104117224 */ /* 0x000fe200078e0210 */
[----:B------:R-:W-:-:S03]  /*18a0*/  SEL R22, R19, R0, P0 ;  /* 0x0000000013167207 */ /* 0x000fc60000000000 */
[----:B------:R-:W-:Y:S01]  /*18b0*/  IMAD.IADD R25, R21, 0x1, R17 ;  /* 0x0000000115197824 */ /* 0x000fe200078e0211 */
[----:B------:R-:W-:-:S03]  /*18c0*/  IADD3.X R0, PT, PT, R7, 0xdfb23b0, RZ, P1, !PT ;  /* 0x0dfb23b007007810 */ /* 0x000fc60000ffe4ff */
[----:B------:R-:W-:Y:S01]  /*18d0*/  IMAD.WIDE.U32 R18, R25, -0x392e1ef7, RZ ;  /* 0xc6d1e10919127825 */ /* 0x000fe200078e00ff */
[----:B------:R-:W-:-:S03]  /*18e0*/  SEL R7, R0, R7, P0 ;  /* 0x0000000700077207 */ /* 0x000fc60000000000 */
[----:B------:R-:W-:-:S04]  /*18f0*/  IMAD.WIDE.U32 R16, R20, -0x392e1ef7, RZ ;  /* 0xc6d1e10914107825 */ /* 0x000fc800078e00ff */
[----:B------:R-:W-:-:S04]  /*1900*/  IMAD.WIDE.U32 R18, P0, R20, 0x29f16b11, R18 ;  /* 0x29f16b1114127825 */ /* 0x000fc80007800012 */
[----:B------:R-:W-:Y:S01]  /*1910*/  IMAD.X R27, RZ, RZ, RZ, P0 ;  /* 0x000000ffff1b7224 */ /* 0x000fe200000e06ff */
[----:B------:R-:W-:Y:S01]  /*1920*/  IADD3 RZ, P1, PT, R17, R18, RZ ;  /* 0x0000001211ff7210 */ /* 0x000fe20007f3e0ff */
[----:B------:R-:W-:Y:S02]  /*1930*/  IMAD.MOV.U32 R26, RZ, RZ, R19 ;  /* 0x000000ffff1a7224 */ /* 0x000fe400078e0013 */
[----:B------:R-:W-:Y:S01]  /*1940*/  IMAD.WIDE.U32 R16, R25, -0x6b6f730d, RZ ;  /* 0x94908cf319107825 */ /* 0x000fe200078e00ff */
[----:B------:R-:W-:-:S03]  /*1950*/  SHF.R.U64 R22, R22, 0xf, R7 ;  /* 0x0000000f16167819 */ /* 0x000fc60000001207 */
[----:B------:R-:W-:Y:S01]  /*1960*/  IMAD.WIDE.U32.X R26, R25, 0x29f16b11, R26, P1 ;  /* 0x29f16b11191a7825 */ /* 0x000fe200008e041a */
[----:B------:R-:W-:-:S03]  /*1970*/  LEA.HI R22, R7, R22, RZ, 0x1 ;  /* 0x0000001607167211 */ /* 0x000fc600078f08ff */
        /* <DEDUP_REMOVED lines=9> */
[----:B------:R-:W-:Y:S02]  /*1a10*/  LEA.HI R7, P1, R26, R7, RZ, 0x1 ;  /* 0x000000071a077211 */ /* 0x000fe400078308ff */
[----:B------:R-:W-:Y:S02]  /*1a20*/  IADD3 R18, P4, PT, R20, R17, RZ ;  /* 0x0000001114127210 */ /* 0x000fe40007f9e0ff */
[----:B------:R-:W-:Y:S01]  /*1a30*/  LEA.HI.X.SX32 R17, R26, RZ, 0x12, P1 ;  /* 0x000000ff1a117211 */ /* 0x000fe200008f96ff */
[----:B------:R-:W-:Y:S01]  /*1a40*/  IMAD R0, R24, R7, RZ ;  /* 0x0000000718007224 */ /* 0x000fe200078e02ff */
[----:B------:R-:W-:-:S03]  /*1a50*/  IADD3.X R19, PT, PT, RZ, R25, RZ, P2, P4 ;  /* 0x00000019ff137210 */ /* 0x000fc600017e84ff */
[C---:B------:R-:W-:Y:S02]  /*1a60*/  IMAD R21, R4.reuse, R17, R0 ;  /* 0x0000001104157224 */ /* 0x040fe400078e0200 */
[----:B------:R-:W-:-:S04]  /*1a70*/  IMAD.WIDE.U32 R16, R4, R7, RZ ;  /* 0x0000000704107225 */ /* 0x000fc800078e00ff */
[----:B------:R-:W-:-:S04]  /*1a80*/  IMAD.WIDE.U32.X R18, R25, -0x4d0b03f9, R18, P3 ;  /* 0xb2f4fc0719127825 */ /* 0x000fc800018e0412 */
[----:B------:R-:W-:Y:S01]  /*1a90*/  IMAD.IADD R7, R17, 0x1, R21 ;  /* 0x0000000111077824 */ /* 0x000fe200078e0215 */
[----:B------:R-:W-:-:S03]  /*1aa0*/  IADD3 R0, P1, PT, -R20, R18, RZ ;  /* 0x0000001214007210 */ /* 0x000fc60007f3e1ff */
[----:B------:R-:W-:-:S04]  /*1ab0*/  IMAD.WIDE.U32 R20, R7, -0x392e1ef7, RZ ;  /* 0xc6d1e10907147825 */ /* 0x000fc800078e00ff */
[----:B------:R-:W-:Y:S02]  /*1ac0*/  IMAD.X R18, R19, 0x1, ~R25, P1 ;  /* 0x0000000113127824 */ /* 0x000fe400008e0e19 */
[----:B------:R-:W-:-:S04]  /*1ad0*/  IMAD.WIDE.U32 R20, P1, R16, 0x29f16b11, R20 ;  /* 0x29f16b1110147825 */ /* 0x000fc80007820014 */
[----:B------:R-:W-:-:S04]  /*1ae0*/  IMAD.WIDE.U32 R16, R16, -0x392e1ef7, RZ ;  /* 0xc6d1e10910107825 */ /* 0x000fc800078e00ff */
[----:B------:R-:W-:Y:S01]  /*1af0*/  IMAD.MOV.U32 R16, RZ, RZ, R21 ;  /* 0x000000ffff107224 */ /* 0x000fe200078e0015 */
[----:B------:R-:W-:Y:S01]  /*1b00*/  IADD3 RZ, P2, PT, R17, R20, RZ ;  /* 0x0000001411ff7210 */ /* 0x000fe20007f5e0ff */
[----:B------:R-:W-:-:S04]  /*1b10*/  IMAD.X R17, RZ, RZ, RZ, P1 ;  /* 0x000000ffff117224 */ /* 0x000fc800008e06ff */
        /* <DEDUP_REMOVED lines=12> */
[----:B------:R-:W-:Y:S01]  /*1be0*/  IMAD.IADD R7, R21, 0x1, R7 ;  /* 0x0000000115077824 */ /* 0x000fe200078e0207 */
[----:B------:R-:W-:-:S03]  /*1bf0*/  IADD3 R19, P1, PT, R0, 0x6b6f730d, RZ ;  /* 0x6b6f730d00137810 */ /* 0x000fc60007f3e0ff */
[----:B------:R-:W-:Y:S01]  /*1c00*/  IMAD.WIDE.U32 R16, R7, 0x108bfb11, RZ ;  /* 0x108bfb1107107825 */ /* 0x000fe200078e00ff */
[----:B------:R-:W-:-:S03]  /*1c10*/  IADD3.X R21, PT, PT, R18, 0x4d0b03f8, RZ, P1, !PT ;  /* 0x4d0b03f812157810 */ /* 0x000fc60000ffe4ff */
[----:B------:R-:W-:-:S04]  /*1c20*/  IMAD.WIDE.U32 R24, R20, 0x108bfb11, RZ ;  /* 0x108bfb1114187825 */ /* 0x000fc800078e00ff */
[----:B------:R-:W-:Y:S01]  /*1c30*/  IMAD.WIDE.U32 R16, P2, R20, -0x442c90c6, R16 ;  /* 0xbbd36f3a14107825 */ /* 0x000fe20007840010 */
[----:B------:R-:W-:Y:S02]  /*1c40*/  SEL R0, R19, R0, P0 ;  /* 0x0000000013007207 */ /* 0x000fe40000000000 */
[----:B------:R-:W-:Y:S01]  /*1c50*/  SEL R21, R21, R18, P0 ;  /* 0x0000001215157207 */ /* 0x000fe20000000000 */
[----:B------:R-:W-:Y:S01]  /*1c60*/  IMAD.X R19, RZ, RZ, RZ, P2 ;  /* 0x000000ffff137224 */ /* 0x000fe200010e06ff */
[----:B------:R-:W-:Y:S01]  /*1c70*/  IADD3 RZ, P1, PT, R25, R16, RZ ;  /* 0x0000001019ff7210 */ /* 0x000fe20007f3e0ff */
[----:B------:R-:W-:-:S04]  /*1c80*/  IMAD.MOV.U32 R18, RZ, RZ, R17 ;  /* 0x000000ffff127224 */ /* 0x000fc800078e0011 */
[----:B------:R-:W-:-:S03]  /*1c90*/  IMAD.WIDE.U32.X R18, R7, -0x442c90c6, R18, P1 ;  /* 0xbbd36f3a07127825 */ /* 0x000fc600008e0412 */
[----:B------:R-:W-:-:S05]  /*1ca0*/  IADD3 R20, P0, PT, -R20, R18, RZ ;  /* 0x0000001214147210 */ /* 0x000fca0007f1e1ff */
[----:B------:R-:W-:Y:S01]  /*1cb0*/  IMAD.X R18, R19, 0x1, ~R7, P0 ;  /* 0x0000000113127824 */ /* 0x000fe200000e0e07 */
[----:B------:R-:W-:Y:S02]  /*1cc0*/  IADD3 R19, P0, PT, R20, -0x108bfb11, RZ ;  /* 0xef7404ef14137810 */ /* 0x000fe40007f1e0ff */
[----:B------:R-:W-:Y:S02]  /*1cd0*/  ISETP.LT.AND P1, PT, R7, RZ, PT ;  /* 0x000000ff0700720c */ /* 0x000fe40003f21270 */
[----:B------:R-:W-:Y:S02]  /*1ce0*/  IADD3.X R7, PT, PT, R18, 0x442c90c5, RZ, P0, !PT ;  /* 0x442c90c512077810 */ /* 0x000fe400007fe4ff */
[--C-:B------:R-:W-:Y:S02]  /*1cf0*/  SHF.R.U64 R17, R0, 0x17, R21.reuse ;  /* 0x0000001700117819 */ /* 0x100fe40000001215 */
[----:B------:R-:W-:Y:S02]  /*1d00*/  SHF.R.U32.HI R21, RZ, 0x1f, R21 ;  /* 0x0000001fff157819 */ /* 0x000fe40000011615 */
[----:B------:R-:W-:-:S02]  /*1d10*/  SEL R0, R19, R20, P1 ;  /* 0x0000001413007207 */ /* 0x000fc40000800000 */
[----:B------:R-:W-:Y:S02]  /*1d20*/  SEL R7, R7, R18, P1 ;  /* 0x0000001207077207 */ /* 0x000fe40000800000 */
[----:B------:R-:W-:Y:S02]  /*1d30*/  SHF.R.U64 R16, R6, 0x1b, R23 ;  /* 0x0000001b06107819 */ /* 0x000fe40000001217 */
[----:B------:R-:W-:Y:S02]  /*1d40*/  IADD3 R17, PT, PT, R22, R17, R21 ;  /* 0x0000001116117210 */ /* 0x000fe40007ffe015 */
[----:B------:R-:W-:Y:S02]  /*1d50*/  SHF.R.U32.HI R23, RZ, 0x1f, R23 ;  /* 0x0000001fff177819 */ /* 0x000fe40000011617 */
[--C-:B------:R-:W-:Y:S02]  /*1d60*/  SHF.R.U64 R0, R0, 0x1b, R7.reuse ;  /* 0x0000001b00007819 */ /* 0x100fe40000001207 */
[----:B------:R-:W-:-:S02]  /*1d70*/  SHF.R.U32.HI R6, RZ, 0x1f, R7 ;  /* 0x0000001fff067819 */ /* 0x000fc40000011607 */
[----:B------:R-:W-:Y:S02]  /*1d80*/  IADD3 R16, PT, PT, R15, R16, R23 ;  /* 0x000000100f107210 */ /* 0x000fe40007ffe017 */
[----:B------:R-:W-:Y:S01]  /*1d90*/  IADD3 R17, PT, PT, R17, R0, R6 ;  /* 0x0000000011117210 */ /* 0x000fe20007ffe006 */
[----:B------:R0:W-:Y:S02]  /*1da0*/  ST.E.U16 desc[UR4][R8.64+0x28], R3 ;  /* 0x0000280308007985 */ /* 0x0001e4000c101504 */
[----:B------:R-:W-:Y:S02]  /*1db0*/  IMAD.IADD R19, R5, 0x1, R16 ;  /* 0x0000000105137824 */ /* 0x000fe400078e0210 */
[----:B------:R-:W-:-:S03]  /*1dc0*/  IMAD.IADD R17, R4, 0x1, R17 ;  /* 0x0000000104117824 */ /* 0x000fc600078e0211 */
[----:B------:R-:W-:Y:S01]  /*1dd0*/  ST.E desc[UR4][R8.64+0x8], R19 ;  /* 0x0000081308007985 */ /* 0x000fe2000c101904 */
[----:B0-----:R-:W-:-:S03]  /*1de0*/  PRMT R3, R14, 0x5410, R2 ;  /* 0x000054100e037816 */ /* 0x001fc60000000002 */
[----:B------:R-:W-:Y:S04]  /*1df0*/  ST.E desc[UR4][R8.64+0xc], R17 ;  /* 0x00000c1108007985 */ /* 0x000fe8000c101904 */
[----:B------:R0:W-:Y:S04]  /*1e00*/  ST.E desc[UR4][R8.64+0x24], R3 ;  /* 0x0000240308007985 */ /* 0x0001e8000c101904 */
        /* <DEDUP_REMOVED lines=10> */
[----:B0-----:R-:W-:Y:S01]  /*1eb0*/  SHF.R.U64 R3, R14, 0x10, R0 ;  /* 0x000000100e037819 */ /* 0x001fe20000001200 */
[----:B------:R-:W-:-:S03]  /*1ec0*/  IMAD.SHL.U32 R2, R0, 0x8000, RZ ;  /* 0x0000800000027824 */ /* 0x000fc600078e00ff */
[----:B------:R-:W-:Y:S02]  /*1ed0*/  SHF.R.U32.HI R5, RZ, 0x1, R3 ;  /* 0x00000001ff057819 */ /* 0x000fe40000011603 */
        /* <DEDUP_REMOVED lines=292> */
[----:B------:R-:W-:Y:S02]  /*3120*/  IADD3 R17, PT, PT, R17, R2, R6 ;  /* 0x0000000211117210 */ /* 0x000fe40007ffe006 */
[----:B------:R-:W-:Y:S01]  /*3130*/  PRMT R7, R14, 0x5410, R3 ;  /* 0x000054100e077816 */ /* 0x000fe20000000003 */
[----:B------:R-:W-:Y:S02]  /*3140*/  IMAD.IADD R19, R5, 0x1, R16 ;  /* 0x0000000105137824 */ /* 0x000fe400078e0210 */
[----:B------:R-:W-:Y:S01]  /*3150*/  IMAD.IADD R17, R4, 0x1, R17 ;  /* 0x0000000104117824 */ /* 0x000fe200078e0211 */
[----:B------:R0:W-:Y:S04]  /*3160*/  ST.E.U16 desc[UR4][R10.64+0x28], R0 ;  /* 0x000028000a007985 */ /* 0x0001e8000c101504 */
[----:B------:R1:W-:Y:S04]  /*3170*/  ST.E desc[UR4][R10.64+0x24], R7 ;  /* 0x000024070a007985 */ /* 0x0003e8000c101904 */
[----:B------:R2:W-:Y:S04]  /*3180*/  ST.E desc[UR4][R10.64+0x8], R19 ;  /* 0x000008130a007985 */ /* 0x0005e8000c101904 */
[----:B------:R2:W-:Y:S04]  /*3190*/  ST.E desc[UR4][R10.64+0xc], R17 ;  /* 0x00000c110a007985 */ /* 0x0005e8000c101904 */
[----:B------:R-:W3:Y:S04]  /*31a0*/  LD.E R15, desc[UR4][R8.64+0x24] ;  /* 0x00002404080f7980 */ /* 0x000ee8000c101900 */
[----:B------:R-:W4:Y:S01]  /*31b0*/  LD.E.U16 R5, desc[UR4][R8.64+0x28] ;  /* 0x0000280408057980 */ /* 0x000f22000c101500 */
[----:B------:R-:W-:Y:S04]  /*31c0*/  BSSY.RECONVERGENT B1, `(.L_x_8) ;  /* 0x0000096000017945 */ /* 0x000fe80003800200 */
[----:B------:R-:W-:Y:S01]  /*31d0*/  BSSY.RELIABLE B0, `(.L_x_9) ;  /* 0x0000079000007945 */ /* 0x000fe20003800100 */
[----:B---3--:R-:W-:-:S05]  /*31e0*/  PRMT R2, R15, 0x7732, RZ ;  /* 0x000077320f027816 */ /* 0x008fca00000000ff */
[----:B------:R-:W-:-:S05]  /*31f0*/  IMAD.WIDE.U32 R2, R2, 0x10000, RZ ;  /* 0x0001000002027825 */ /* 0x000fca00078e00ff */
[----:B----4-:R-:W-:Y:S02]  /*3200*/  LOP3.LUT R5, R3, R5, RZ, 0xfc, !PT ;  /* 0x0000000503057212 */ /* 0x010fe400078efcff */
[----:B------:R-:W-:-:S03]  /*3210*/  LOP3.LUT R15, R2, 0xffff, R15, 0xf8, !PT ;  /* 0x0000ffff020f7812 */ /* 0x000fc600078ef80f */
[----:B0-----:R-:W-:Y:S02]  /*3220*/  IMAD R0, R5, -0x21131993, RZ ;  /* 0xdeece66d05007824 */ /* 0x001fe400078e02ff */
[----:B------:R-:W-:-:S04]  /*3230*/  IMAD.WIDE.U32 R2, R15, -0x21131993, R12 ;  /* 0xdeece66d0f027825 */ /* 0x000fc800078e000c */
[----:B------:R-:W-:-:S04]  /*3240*/  IMAD R15, R15, 0x5, R0 ;  /* 0x000000050f0f7824 */ /* 0x000fc800078e0200 */
[----:B------:R-:W-:-:S05]  /*3250*/  IMAD.IADD R6, R3, 0x1, R15 ;  /* 0x0000000103067824 */ /* 0x000fca00078e020f */
[----:B------:R-:W-:Y:S01]  /*3260*/  LOP3.LUT R0, R6, 0xffff, RZ, 0xc0, !PT ;  /* 0x0000ffff06007812 */ /* 0x000fe200078ec0ff */
[----:B------:R-:W-:-:S04]  /*3270*/  IMAD.WIDE.U32 R4, R2, -0x21131993, R12 ;  /* 0xdeece66d02047825 */ /* 0x000fc800078e000c */
[----:B------:R-:W-:-:S04]  /*3280*/  IMAD R3, R0, -0x21131993, RZ ;  /* 0xdeece66d00037824 */ /* 0x000fc800078e02ff */
[----:B------:R-:W-:-:S04]  /*3290*/  IMAD R3, R2, 0x5, R3 ;  /* 0x0000000502037824 */ /* 0x000fc800078e0203 */
[----:B-1----:R-:W-:Y:S02]  /*32a0*/  IMAD.IADD R7, R5, 0x1, R3 ;  /* 0x0000000105077824 */ /* 0x002fe400078e0203 */
[----:B------:R-:W-:-:S03]  /*32b0*/  IMAD.MOV.U32 R0, RZ, RZ, R4 ;  /* 0x000000ffff007224 */ /* 0x000fc600078e0004 */
[----:B------:R-:W-:Y:S01]  /*32c0*/  SHF.R.U64 R5, R4, 0x10, R7 ;  /* 0x0000001004057819 */ /* 0x000fe20000001207 */
[----:B------:R-:W-:-:S03]  /*32d0*/  IMAD.SHL.U32 R2, R7, 0x8000, RZ ;  /* 0x0000800007027824 */ /* 0x000fc600078e00ff */
[--C-:B------:R-:W-:Y:S02]  /*32e0*/  SHF.R.U32.HI R3, RZ, 0x1, R5.reuse ;  /* 0x00000001ff037819 */ /* 0x100fe40000011605 */
[----:B------:R-:W-:Y:S02]  /*32f0*/  PRMT R5, R0, 0x5410, R5 ;  /* 0x0000541000057816 */ /* 0x000fe40000000005 */
[----:B------:R-:W-:Y:S02]  /*3300*/  LOP3.LUT R0, R2, 0x7fff8000, RZ, 0xe2, !PT ;  /* 0x7fff800002007812 */ /* 0x000fe400078ee2ff */
[----:B------:R-:W-:Y:S02]  /*3310*/  SGXT.U32 R3, R3, 0xf ;  /* 0x0000000f0303781a */ /* 0x000fe40000000000 */
[----:B------:R-:W-:Y:S01]  /*3320*/  SHF.R.U32.HI R6, RZ, 0xe, R6 ;  /* 0x0000000eff067819 */ /* 0x000fe20000011606 */
[----:B------:R2:W-:Y:S01]  /*3330*/  ST.E.U16 desc[UR4][R8.64+0x28], R7 ;  /* 0x0000280708007985 */ /* 0x0005e2000c101504 */
[----:B------:R-:W-:-:S02]  /*3340*/  LOP3.LUT R3, R0, R3, RZ, 0xfc, !PT ;  /* 0x0000000300037212 */ /* 0x000fc400078efcff */
[----:B------:R-:W-:Y:S01]  /*3350*/  SGXT.U32 R0, R6, 0x2 ;  /* 0x000000020600781a */ /* 0x000fe20000000000 */
[----:B------:R2:W-:Y:S03]  /*3360*/  ST.E desc[UR4][R8.64+0x24], R5 ;  /* 0x0000240508007985 */ /* 0x0005e6000c101904 */
[----:B------:R-:W-:Y:S01]  /*3370*/  ISETP.GT.AND P0, PT, R0, 0x1, PT ;  /* 0x000000010000780c */ /* 0x000fe20003f04270 */
[----:B------:R-:W-:-:S05]  /*3380*/  IMAD.WIDE.U32 R2, R3, 0xc350, RZ ;  /* 0x0000c35003027825 */ /* 0x000fca00078e00ff */
[--C-:B------:R-:W-:Y:S02]  /*3390*/  SHF.R.U64 R6, R2, 0x1f, R3.reuse ;  /* 0x0000001f02067819 */ /* 0x100fe40000001203 */
[----:B------:R-:W-:-:S05]  /*33a0*/  SHF.R.U32.HI R2, RZ, 0x1f, R3 ;  /* 0x0000001fff027819 */ /* 0x000fca0000011603 */
[----:B--2---:R-:W-:Y:S05]  /*33b0*/  @P0 BRA `(.L_x_10) ;  /* 0x0000000000e80947 */ /* 0x004fea0003800000 */
[----:B------:R-:W-:-:S13]  /*33c0*/  ISETP.NE.AND P0, PT, R0, RZ, PT ;  /* 0x000000ff0000720c */ /* 0x000fda0003f05270 */
[----:B------:R-:W-:Y:S05]  /*33d0*/  @!P0 BREAK.RELIABLE B0 ;  /* 0x0000000000008942 */ /* 0x000fea0003800100 */
[----:B------:R-:W-:Y:S05]  /*33e0*/  @!P0 BRA `(.L_x_11) ;  /* 0x0000000000748947 */ /* 0x000fea0003800000 */
[----:B------:R-:W-:-:S13]  /*33f0*/  ISETP.NE.AND P0, PT, R0, 0x1, PT ;  /* 0x000000010000780c */ /* 0x000fda0003f05270 */
[----:B------:R-:W-:Y:S05]  /*3400*/  @!P0 BREAK.RELIABLE B0 ;  /* 0x0000000000008942 */ /* 0x000fea0003800100 */
[----:B------:R-:W-:Y:S05]  /*3410*/  @P0 BRA `(.L_x_12) ;  /* 0x0000000400500947 */ /* 0x000fea0003800000 */
[----:B------:R-:W2:Y:S04]  /*3420*/  LD.E R3, desc[UR4][R8.64+0x10] ;  /* 0x0000100408037980 */ /* 0x000ea8000c101900 */
[----:B------:R-:W3:Y:S01]  /*3430*/  LD.E R0, desc[UR4][R8.64+0x14] ;  /* 0x0000140408007980 */ /* 0x000ee2000c101900 */
[----:B--2---:R-:W-:-:S05]  /*3440*/  SHF.R.S32.HI R4, RZ, 0x1f, R3 ;  /* 0x0000001fff047819 */ /* 0x004fca0000011403 */
[-C--:B------:R-:W-:Y:S02]  /*3450*/  IMAD R7, R4, R6.reuse, RZ ;  /* 0x0000000604077224 */ /* 0x080fe400078e02ff */
[----:B------:R-:W-:-:S04]  /*3460*/  IMAD.WIDE.U32 R4, R3, R6, RZ ;  /* 0x0000000603047225 */ /* 0x000fc800078e00ff */
[----:B------:R-:W-:-:S04]  /*3470*/  IMAD R7, R3, R2, R7 ;  /* 0x0000000203077224 */ /* 0x000fc800078e0207 */
[----:B------:R-:W-:-:S04]  /*3480*/  IMAD.IADD R17, R5, 0x1, R7 ;  /* 0x0000000105117824 */ /* 0x000fc800078e0207 */
[C---:B------:R-:W-:Y:S01]  /*3490*/  IMAD.WIDE.U32 R6, R17.reuse, -0x392e1ef7, RZ ;  /* 0xc6d1e10911067825 */ /* 0x040fe200078e00ff */
[----:B------:R-:W-:-:S03]  /*34a0*/  ISETP.LT.AND P1, PT, R17, RZ, PT ;  /* 0x000000ff1100720c */ /* 0x000fc60003f21270 */
[----:B------:R-:W-:-:S04]  /*34b0*/  IMAD.WIDE.U32 R6, P0, R4, 0x29f16b11, R6 ;  /* 0x29f16b1104067825 */ /* 0x000fc80007800006 */
[----:B------:R-:W-:-:S04]  /*34c0*/  IMAD.WIDE.U32 R4, R4, -0x392e1ef7, RZ ;  /* 0xc6d1e10904047825 */ /* 0x000fc800078e00ff */
[----:B------:R-:W-:Y:S01]  /*34d0*/  IMAD.X R15, RZ, RZ, RZ, P0 ;  /* 0x000000ffff0f7224 */ /* 0x000fe200000e06ff */
[----:B------:R-:W-:Y:S01]  /*34e0*/  IADD3 RZ, P0, PT, R5, R6, RZ ;  /* 0x0000000605ff7210 */ /* 0x000fe20007f1e0ff */
[----:B------:R-:W-:-:S04]  /*34f0*/  IMAD.MOV.U32 R14, RZ, RZ, R7 ;  /* 0x000000ffff0e7224 */ /* 0x000fc800078e0007 */
[----:B------:R-:W-:-:S03]  /*3500*/  IMAD.WIDE.U32.X R4, R17, 0x29f16b11, R14, P0 ;  /* 0x29f16b1111047825 */ /* 0x000fc600000e040e */
[----:B------:R-:W-:-:S04]  /*3510*/  IADD3 R7, P0, PT, R4, 0x392e1ef7, RZ ;  /* 0x392e1ef704077810 */ /* 0x000fc80007f1e0ff */
[----:B------:R-:W-:Y:S02]  /*3520*/  IADD3.X R15, PT, PT, R5, -0x29f16b12, RZ, P0, !PT ;  /* 0xd60e94ee050f7810 */ /* 0x000fe400007fe4ff */
[----:B------:R-:W-:Y:S02]  /*3530*/  SEL R2, R7, R4, P1 ;  /* 0x0000000407027207 */ /* 0x000fe40000800000 */
[----:B------:R-:W-:-:S04]  /*3540*/  SEL R5, R15, R5, P1 ;  /* 0x000000050f057207 */ /* 0x000fc80000800000 */
[----:B------:R-:W-:-:S04]  /*3550*/  SHF.R.U64 R2, R2, 0xe, R5 ;  /* 0x0000000e02027819 */ /* 0x000fc80000001205 */
[----:B------:R-:W-:-:S05]  /*3560*/  LEA.HI R2, R5, R2, RZ, 0x1 ;  /* 0x0000000205027211 */ /* 0x000fca00078f08ff */
[--C-:B------:R-:W-:Y:S02]  /*3570*/  IMAD.IADD R5, R3, 0x1, -R2.reuse ;  /* 0x0000000103057824 */ /* 0x100fe400078e0a02 */
[----:B---3--:R-:W-:-:S03]  /*3580*/  IMAD.IADD R3, R0, 0x1, R2 ;  /* 0x0000000100037824 */ /* 0x008fc600078e0202 */
[----:B------:R1:W-:Y:S04]  /*3590*/  ST.E desc[UR4][R8.64+0x10], R5 ;  /* 0x0000100508007985 */ /* 0x0003e8000c101904 */
[----:B------:R1:W-:Y:S01]  /*35a0*/  ST.E desc[UR4][R8.64+0x14], R3 ;  /* 0x0000140308007985 */ /* 0x0003e2000c101904 */
[----:B------:R-:W-:Y:S05]  /*35b0*/  BRA `(.L_x_13) ;  /* 0x0000000400587947 */ /* 0x000fea0003800000 */
.L_x_11:
        /* <DEDUP_REMOVED lines=21> */
[--C-:B---3--:R-:W-:Y:S02]  /*3710*/  IMAD.IADD R5, R0, 0x1, R2.reuse ;  /* 0x0000000100057824 */ /* 0x108fe400078e0202 */
[----:B------:R-:W-:-:S03]  /*3720*/  IMAD.IADD R3, R3, 0x1, -R2 ;  /* 0x0000000103037824 */ /* 0x000fc600078e0a02 */
[----:B------:R0:W-:Y:S04]  /*3730*/  ST.E desc[UR4][R8.64+0x10], R5 ;  /* 0x0000100508007985 */ /* 0x0001e8000c101904 */
[----:B------:R0:W-:Y:S01]  /*3740*/  ST.E desc[UR4][R8.64+0x14], R3 ;  /* 0x0000140308007985 */ /* 0x0001e2000c101904 */
[----:B------:R-:W-:Y:S05]  /*3750*/  BRA `(.L_x_13) ;  /* 0x0000000000f07947 */ /* 0x000fea0003800000 */
.L_x_10:
[----:B------:R-:W-:-:S13]  /*3760*/  ISETP.NE.AND P0, PT, R0, 0x2, PT ;  /* 0x000000020000780c */ /* 0x000fda0003f05270 */
        /* <DEDUP_REMOVED lines=31> */
.L_x_12:
[----:B------:R-:W-:Y:S05]  /*3960*/  BSYNC.RELIABLE B0 ;  /* 0x0000000000007941 */ /* 0x000fea0003800100 */
.L_x_9:
[----:B------:R2:W5:Y:S01]  /*3970*/  LD.E R3, desc[UR4][R8.64+0x14] ;  /* 0x0000140408037980 */ /* 0x000562000c101900 */
[----:B------:R-:W-:Y:S05]  /*3980*/  BRA `(.L_x_13) ;  /* 0x0000000000647947 */ /* 0x000fea0003800000 */
.L_x_14:
        /* <DEDUP_REMOVED lines=24> */
[----:B------:R4:W-:Y:S02]  /*3b10*/  ST.E desc[UR4][R8.64+0x14], R3 ;  /* 0x0000140308007985 */ /* 0x0009e4000c101904 */
.L_x_13:
[----:B------:R-:W-:Y:S05]  /*3b20*/  BSYNC.RECONVERGENT B1 ;  /* 0x0000000000017941 */ /* 0x000fea0003800200 */
.L_x_8:
[----:B------:R-:W-:Y:S05]  /*3b30*/  WARPSYNC.ALL ;  /* 0x0000000000007948 */ /* 0x000fea0003800000 */
[----:B------:R-:W0:Y:S02]  /*3b40*/  LD.E R0, desc[UR4][R8.64+0x10] ;  /* 0x0000100408007980 */ /* 0x000e24000c101900 */
[----:B01-345:R-:W-:-:S05]  /*3b50*/  IADD3 R5, PT, PT, -R0, 0x186a0, -R3 ;  /* 0x000186a000057810 */ /* 0x03bfca0007ffe903 */
[----:B------:R2:W-:Y:S04]  /*3b60*/  ST.E desc[UR4][R8.64+0x18], R5 ;  /* 0x0000180508007985 */ /* 0x0005e8000c101904 */
[----:B------:R-:W3:Y:S04]  /*3b70*/  LD.E.U16 R2, desc[UR4][R10.64+0x26] ;  /* 0x000026040a027980 */ /* 0x000ee8000c101500 */
[----:B------:R-:W4:Y:S04]  /*3b80*/  LD.E.U16 R7, desc[UR4][R10.64+0x28] ;  /* 0x000028040a077980 */ /* 0x000f28000c101500 */
[----:B------:R-:W2:Y:S01]  /*3b90*/  LD.E.U16 R15, desc[UR4][R10.64+0x24] ;  /* 0x000024040a0f7980 */ /* 0x000ea2000c101500 */
[----:B------:R-:W-:Y:S04]  /*3ba0*/  BSSY.RECONVERGENT B1, `(.L_x_15) ;  /* 0x0000095000017945 */ /* 0x000fe80003800200 */
[----:B------:R-:W-:Y:S01]  /*3bb0*/  BSSY.RELIABLE B2, `(.L_x_16) ;  /* 0x0000078000027945 */ /* 0x000fe20003800100 */
[----:B---3--:R-:W-:-:S05]  /*3bc0*/  IMAD.WIDE.U32 R2, R2, 0x10000, RZ ;  /* 0x0001000002027825 */ /* 0x008fca00078e00ff */
[----:B----4-:R-:W-:Y:S02]  /*3bd0*/  LOP3.LUT R7, R3, R7, RZ, 0xfc, !PT ;  /* 0x0000000703077212 */ /* 0x010fe400078efcff */
[----:B--2---:R-:W-:-:S03]  /*3be0*/  LOP3.LUT R15, R2, R15, RZ, 0xfc, !PT ;  /* 0x0000000f020f7212 */ /* 0x004fc600078efcff */
[----:B------:R-:W-:Y:S02]  /*3bf0*/  IMAD R0, R7, -0x21131993, RZ ;  /* 0xdeece66d07007824 */ /* 0x000fe400078e02ff */
[----:B------:R-:W-:-:S04]  /*3c00*/  IMAD.WIDE.U32 R2, R15, -0x21131993, R12 ;  /* 0xdeece66d0f027825 */ /* 0x000fc800078e000c */
[----:B------:R-:W-:Y:S02]  /*3c10*/  IMAD R15, R15, 0x5, R0 ;  /* 0x000000050f0f7824 */ /* 0x000fe400078e0200 */
[----:B------:R-:W-:-:S04]  /*3c20*/  IMAD.WIDE.U32 R12, R2, -0x21131993, R12 ;  /* 0xdeece66d020c7825 */ /* 0x000fc800078e000c */
[----:B------:R-:W-:-:S05]  /*3c30*/  IMAD.IADD R4, R3, 0x1, R15 ;  /* 0x0000000103047824 */ /* 0x000fca00078e020f */
[----:B------:R-:W-:Y:S02]  /*3c40*/  LOP3.LUT R0, R4, 0xffff, RZ, 0xc0, !PT ;  /* 0x0000ffff04007812 */ /* 0x000fe400078ec0ff */
[----:B------:R-:W-:-:S03]  /*3c50*/  SHF.R.U32.HI R4, RZ, 0xe, R4 ;  /* 0x0000000eff047819 */ /* 0x000fc60000011604 */
[----:B------:R-:W-:Y:S02]  /*3c60*/  IMAD R3, R0, -0x21131993, RZ ;  /* 0xdeece66d00037824 */ /* 0x000fe400078e02ff */
[----:B------:R-:W-:Y:S02]  /*3c70*/  IMAD.MOV.U32 R0, RZ, RZ, R12 ;  /* 0x000000ffff007224 */ /* 0x000fe400078e000c */
[----:B------:R-:W-:-:S04]  /*3c80*/  IMAD R3, R2, 0x5, R3 ;  /* 0x0000000502037824 */ /* 0x000fc800078e0203 */
[----:B------:R-:W-:-:S05]  /*3c90*/  IMAD.IADD R9, R13, 0x1, R3 ;  /* 0x000000010d097824 */ /* 0x000fca00078e0203 */
[----:B------:R-:W-:Y:S01]  /*3ca0*/  SHF.R.U64 R2, R12, 0x10, R9 ;  /* 0x000000100c027819 */ /* 0x000fe20000001209 */
[----:B------:R0:W-:Y:S03]  /*3cb0*/  ST.E.U16 desc[UR4][R10.64+0x28], R9 ;  /* 0x000028090a007985 */ /* 0x0001e6000c101504 */
[--C-:B------:R-:W-:Y:S01]  /*3cc0*/  PRMT R6, R0, 0x5410, R2.reuse ;  /* 0x0000541000067816 */ /* 0x100fe20000000002 */
[----:B------:R-:W-:Y:S01]  /*3cd0*/  IMAD.SHL.U32 R0, R9, 0x8000, RZ ;  /* 0x0000800009007824 */ /* 0x000fe200078e00ff */
[----:B------:R-:W-:-:S03]  /*3ce0*/  SHF.R.U32.HI R3, RZ, 0x1, R2 ;  /* 0x00000001ff037819 */ /* 0x000fc60000011602 */
[----:B------:R0:W-:Y:S01]  /*3cf0*/  ST.E desc[UR4][R10.64+0x24], R6 ;  /* 0x000024060a007985 */ /* 0x0001e2000c101904 */
[----:B------:R-:W-:Y:S02]  /*3d00*/  LOP3.LUT R0, R0, 0x7fff8000, RZ, 0xe2, !PT ;  /* 0x7fff800000007812 */ /* 0x000fe400078ee2ff */
[----:B------:R-:W-:-:S04]  /*3d10*/  SGXT.U32 R3, R3, 0xf ;  /* 0x0000000f0303781a */ /* 0x000fc80000000000 */
[----:B------:R-:W-:Y:S02]  /*3d20*/  LOP3.LUT R3, R0, R3, RZ, 0xfc, !PT ;  /* 0x0000000300037212 */ /* 0x000fe400078efcff */
[----:B------:R-:W-:-:S03]  /*3d30*/  SGXT.U32 R0, R4, 0x2 ;  /* 0x000000020400781a */ /* 0x000fc60000000000 */
[----:B------:R-:W-:Y:S01]  /*3d40*/  IMAD.WIDE.U32 R2, R3, 0xc350, RZ ;  /* 0x0000c35003027825 */ /* 0x000fe200078e00ff */
[----:B------:R-:W-:-:S04]  /*3d50*/  ISETP.GT.AND P0, PT, R0, 0x1, PT ;  /* 0x000000010000780c */ /* 0x000fc80003f04270 */
[--C-:B------:R-:W-:Y:S02]  /*3d60*/  SHF.R.U64 R5, R2, 0x1f, R3.reuse ;  /* 0x0000001f02057819 */ /* 0x100fe40000001203 */
[----:B------:R-:W-:-:S07]  /*3d70*/  SHF.R.U32.HI R7, RZ, 0x1f, R3 ;  /* 0x0000001fff077819 */ /* 0x000fce0000011603 */
[----:B0-----:R-:W-:Y:S05]  /*3d80*/  @P0 BRA `(.L_x_17) ;  /* 0x0000000000e80947 */ /* 0x001fea0003800000 */
        /* <DEDUP_REMOVED lines=32> */
.L_x_18:
        /* <DEDUP_REMOVED lines=26> */
.L_x_17:
        /* <DEDUP_REMOVED lines=32> */
.L_x_19:
[----:B------:R-:W-:Y:S05]  /*4330*/  BSYNC.RELIABLE B2 ;  /* 0x0000000000027941 */ /* 0x000fea0003800100 */
.L_x_16:
[----:B------:R4:W5:Y:S01]  /*4340*/  LD.E R5, desc[UR4][R10.64+0x14] ;  /* 0x000014040a057980 */ /* 0x000962000c101900 */
[----:B------:R-:W-:Y:S05]  /*4350*/  BRA `(.L_x_20) ;  /* 0x0000000000647947 */ /* 0x000fea0003800000 */
.L_x_21:
[----:B------:R-:W2:Y:S04]  /*4360*/  LD.E R8, desc[UR4][R10.64+0x18] ;  /* 0x000018040a087980 */ /* 0x000ea8000c101900 */
[----:B------:R-:W3:Y:S01]  /*4370*/  LD.E R12, desc[UR4][R10.64+0x14] ;  /* 0x000014040a0c7980 */ /* 0x000ee2000c101900 */
[----:B--2---:R-:W-:Y:S01]  /*4380*/  SHF.R.S32.HI R0, RZ, 0x1f, R8 ;  /* 0x0000001fff007819 */ /* 0x004fe20000011408 */
[----:B------:R-:W-:-:S04]  /*4390*/  IMAD.WIDE.U32 R2, R8, R5, RZ ;  /* 0x0000000508027225 */ /* 0x000fc800078e00ff */
[----:B------:R-:W-:-:S04]  /*43a0*/  IMAD R0, R0, R5, RZ ;  /* 0x0000000500007224 */ /* 0x000fc800078e02ff */
        /* <DEDUP_REMOVED lines=20> */
.L_x_20:
[----:B------:R-:W-:Y:S05]  /*44f0*/  BSYNC.RECONVERGENT B1 ;  /* 0x0000000000017941 */ /* 0x000fea0003800200 */
.L_x_15:
[----:B------:R-:W-:Y:S05]  /*4500*/  WARPSYNC.ALL ;  /* 0x0000000000007948 */ /* 0x000fea0003800000 */
[----:B------:R-:W0:Y:S02]  /*4510*/  LD.E R0, desc[UR4][R10.64+0x10] ;  /* 0x000010040a007980 */ /* 0x000e24000c101900 */
[----:B0123-5:R-:W-:-:S05]  /*4520*/  IADD3 R5, PT, PT, -R0, 0x186a0, -R5 ;  /* 0x000186a000057810 */ /* 0x02ffca0007ffe905 */
[----:B------:R-:W-:Y:S01]  /*4530*/  ST.E desc[UR4][R10.64+0x18], R5 ;  /* 0x000018050a007985 */ /* 0x000fe2000c101904 */
[----:B------:R-:W-:Y:S05]  /*4540*/  EXIT ;  /* 0x000000000000794d */ /* 0x000fea0003800000 */
.L_x_22:
        /* <DEDUP_REMOVED lines=11> */
.L_x_49:


//--------------------- .text.placeFood           --------------------------
	.section	.text.placeFood,"ax",@progbits
	.align	128
        .global         placeFood
        .type           placeFood,@function
        .size           placeFood,(.L_x_50 - placeFood)
        .other          placeFood,@"STO_CUDA_ENTRY STV_DEFAULT"
placeFood:
.text.placeFood:
[----:B------:R-:W-:Y:S08]  /*0000*/  LDC R1, c[0x0][0x37c] ;  /* 0x0000df00ff017b82 */ /* 0x000ff00000000800 */
[----:B------:R-:W0:Y:S01]  /*0010*/  LDC.64 R2, c[0x4][0x48] ;  /* 0x01001200ff027b82 */ /* 0x000e220000000a00 */
[----:B------:R-:W0:Y:S02]  /*0020*/  LDCU.64 UR4, c[0x0][0x358] ;  /* 0x00006b00ff0477ac */ /* 0x000e240008000a00 */
[----:B0-----:R-:W2:Y:S01]  /*0030*/  LDG.E R2, desc[UR4][R2.64] ;  /* 0x0000000402027981 */ /* 0x001ea2000c1e1900 */
[----:B------:R-:W0:Y:S01]  /*0040*/  LDCU UR6, c[0x0][0x360] ;  /* 0x00006c00ff0677ac */ /* 0x000e220008000800 */
[----:B------:R-:W-:Y:S01]  /*0050*/  BSSY.RECONVERGENT B0, `(.L_x_23) ;  /* 0x000000d000007945 */ /* 0x000fe20003800200 */
[----:B------:R-:W0:Y:S01]  /*0060*/  S2R R11, SR_CTAID.X ;  /* 0x00000000000b7919 */ /* 0x000e220000002500 */
[----:B------:R-:W0:Y:S02]  /*0070*/  S2R R0, SR_TID.X ;  /* 0x0000000000007919 */ /* 0x000e240000002100 */
[----:B0-----:R-:W-:Y:S01]  /*0080*/  IMAD R11, R11, UR6, R0 ;  /* 0x000000060b0b7c24 */ /* 0x001fe2000f8e0200 */
[----:B--2---:R-:W-:-:S04]  /*0090*/  ISETP.GT.AND P0, PT, R2, RZ, PT ;  /* 0x000000ff0200720c */ /* 0x004fc80003f04270 */
[----:B------:R-:W-:-:S13]  /*00a0*/  ISETP.EQ.AND P0, PT, R11, RZ, P0 ;  /* 0x000000ff0b00720c */ /* 0x000fda0000702270 */
[----:B------:R-:W-:Y:S05]  /*00b0*/  @!P0 BRA `(.L_x_24) ;  /* 0x0000000000188947 */ /* 0x000fea0003800000 */
[----:B------:R-:W0:Y:S08]  /*00c0*/  LDC.64 R6, c[0x4][0x30] ;  /* 0x01000c00ff067b82 */ /* 0x000e300000000a00 */
[----:B------:R-:W1:Y:S01]  /*00d0*/  LDC.64 R2, c[0x4][0x28] ;  /* 0x01000a00ff027b82 */ /* 0x000e620000000a00 */
[----:B0-----:R-:W2:Y:S04]  /*00e0*/  LDG.E.64 R8, desc[UR4][R6.64] ;  /* 0x0000000406087981 */ /* 0x001ea8000c1e1b00 */
[----:B-1----:R-:W3:Y:S04]  /*00f0*/  LDG.E.64 R4, desc[UR4][R2.64] ;  /* 0x0000000402047981 */ /* 0x002ee8000c1e1b00 */
[----:B--2---:R0:W-:Y:S04]  /*0100*/  STG.E.64 desc[UR4][R2.64], R8 ;  /* 0x0000000802007986 */ /* 0x0041e8000c101b04 */
[----:B---3--:R0:W-:Y:S02]  /*0110*/  STG.E.64 desc[UR4][R6.64], R4 ;  /* 0x0000000406007986 */ /* 0x0081e4000c101b04 */
.L_x_24:
[----:B------:R-:W-:Y:S05]  /*0120*/  BSYNC.RECONVERGENT B0 ;  /* 0x0000000000007941 */ /* 0x000fea0003800200 */
.L_x_23:
[----:B------:R-:W1:Y:S02]  /*0130*/  LDCU UR6, c[0x0][0x388] ;  /* 0x00007100ff0677ac */ /* 0x000e640008000800 */
[----:B-1----:R-:W-:-:S13]  /*0140*/  ISETP.GE.AND P0, PT, R11, UR6, PT ;  /* 0x000000060b007c0c */ /* 0x002fda000bf06270 */
[----:B------:R-:W-:Y:S05]  /*0150*/  @P0 EXIT ;  /* 0x000000000000094d */ /* 0x000fea0003800000 */
[----:B0-----:R-:W0:Y:S08]  /*0160*/  LDC.64 R4, c[0x0][0x380] ;  /* 0x0000e000ff047b82 */ /* 0x001e300000000a00 */
[----:B------:R-:W1:Y:S01]  /*0170*/  LDC.64 R2, c[0x4][0x18] ;  /* 0x01000600ff027b82 */ /* 0x000e620000000a00 */
[----:B0-----:R-:W-:-:S05]  /*0180*/  IMAD.WIDE R4, R11, 0x8, R4 ;  /* 0x000000080b047825 */ /* 0x001fca00078e0204 */
[----:B------:R-:W2:Y:S04]  /*0190*/  LDG.E R7, desc[UR4][R4.64+0x4] ;  /* 0x0000040404077981 */ /* 0x000ea8000c1e1900 */
[----:B-1----:R-:W2:Y:S04]  /*01a0*/  LDG.E.64 R2, desc[UR4][R2.64] ;  /* 0x0000000402027981 */ /* 0x002ea8000c1e1b00 */
[----:B------:R-:W3:Y:S01]  /*01b0*/  LDG.E R9, desc[UR4][R4.64] ;  /* 0x0000000404097981 */ /* 0x000ee2000c1e1900 */
[----:B--2---:R-:W-:-:S05]  /*01c0*/  IMAD.WIDE R6, R7, 0x4, R2 ;  /* 0x0000000407067825 */ /* 0x004fca00078e0202 */
[----:B---3--:R-:W-:Y:S01]  /*01d0*/  ATOM.E.ADD.STRONG.GPU PT, RZ, desc[UR4][R6.64], R9 ;  /* 0x8000000906ff798a */ /* 0x008fe200081ef104 */
[----:B------:R-:W-:Y:S05]  /*01e0*/  EXIT ;  /* 0x000000000000794d */ /* 0x000fea0003800000 */
.L_x_25:
        /* <DEDUP_REMOVED lines=9> */
.L_x_50:


//--------------------- .text.cleanCells          --------------------------
	.section	.text.cleanCells,"ax",@progbits
	.align	128
        .global         cleanCells
        .type           cleanCells,@function
        .size           cleanCells,(.L_x_51 - cleanCells)
        .other          cleanCells,@"STO_CUDA_ENTRY STV_DEFAULT"
cleanCells:
.text.cleanCells:
[----:B------:R-:W-:Y:S08]  /*0000*/  LDC R1, c[0x0][0x37c] ;  /* 0x0000df00ff017b82 */ /* 0x000ff00000000800 */
[----:B------:R-:W0:Y:S01]  /*0010*/  LDC.64 R4, c[0x4][0x10] ;  /* 0x01000400ff047b82 */ /* 0x000e220000000a00 */
[----:B------:R-:W0:Y:S07]  /*0020*/  LDCU.64 UR4, c[0x0][0x358] ;  /* 0x00006b00ff0477ac */ /* 0x000e2e0008000a00 */
[----:B------:R-:W1:Y:S01]  /*0030*/  LDC.64 R2, c[0x4][0x48] ;  /* 0x01001200ff027b82 */ /* 0x000e620000000a00 */
[----:B0-----:R-:W2:Y:S04]  /*0040*/  LDG.E R4, desc[UR4][R4.64] ;  /* 0x0000000404047981 */ /* 0x001ea8000c1e1900 */
[----:B-1----:R-:W3:Y:S01]  /*0050*/  LDG.E R0, desc[UR4][R2.64] ;  /* 0x0000000402007981 */ /* 0x002ee2000c1e1900 */
[----:B------:R-:W0:Y:S01]  /*0060*/  LDCU UR6, c[0x0][0x360] ;  /* 0x00006c00ff0677ac */ /* 0x000e220008000800 */
[----:B------:R-:W0:Y:S01]  /*0070*/  S2R R9, SR_TID.X ;  /* 0x0000000000097919 */ /* 0x000e220000002100 */
[----:B------:R-:W0:Y:S02]  /*0080*/  S2R R6, SR_CTAID.X ;  /* 0x0000000000067919 */ /* 0x000e240000002500 */
[----:B0-----:R-:W-:-:S05]  /*0090*/  IMAD R9, R6, UR6, R9 ;  /* 0x0000000606097c24 */ /* 0x001fca000f8e0209 */
[----:B--2---:R-:W-:-:S04]  /*00a0*/  ISETP.GE.AND P0, PT, R9, R4, PT ;  /* 0x000000040900720c */ /* 0x004fc80003f06270 */
[----:B---3--:R-:W-:-:S13]  /*00b0*/  ISETP.GT.AND P0, PT, R0, RZ, !P0 ;  /* 0x000000ff0000720c */ /* 0x008fda0004704270 */
[----:B------:R-:W-:Y:S05]  /*00c0*/  @!P0 EXIT ;  /* 0x000000000000894d */ /* 0x000fea0003800000 */
[----:B------:R-:W0:Y:S02]  /*00d0*/  LDC.64 R6, c[0x4][0x28] ;  /* 0x01000a00ff067b82 */ /* 0x000e240000000a00 */
[----:B0-----:R-:W2:Y:S02]  /*00e0*/  LDG.E.64 R4, desc[UR4][R6.64] ;  /* 0x0000000406047981 */ /* 0x001ea4000c1e1b00 */
[----:B--2---:R-:W-:-:S05]  /*00f0*/  IMAD.WIDE R4, R9, 0x2c, R4 ;  /* 0x0000002c09047825 */ /* 0x004fca00078e0204 */
[----:B------:R-:W2:Y:S01]  /*0100*/  LD.E.U8 R0, desc[UR4][R4.64+0x2a] ;  /* 0x00002a0404007980 */ /* 0x000ea2000c101100 */
[----:B------:R-:W-:Y:S01]  /*0110*/  BSSY.RECONVERGENT B0, `(.L_x_26) ;  /* 0x000002d000007945 */ /* 0x000fe20003800200 */
[----:B------:R-:W-:Y:S02]  /*0120*/  ISETP.NE.AND P0, PT, R9, RZ, PT ;  /* 0x000000ff0900720c */ /* 0x000fe40003f05270 */
[----:B--2---:R-:W-:-:S13]  /*0130*/  ISETP.NE.AND P1, PT, R0, RZ, PT ;  /* 0x000000ff0000720c */ /* 0x004fda0003f25270 */
[----:B------:R-:W-:Y:S05]  /*0140*/  @!P1 BRA `(.L_x_27) ;  /* 0x0000000000a49947 */ /* 0x000fea0003800000 */
[----:B------:R-:W0:Y:S01]  /*0150*/  S2R R13, SR_LANEID ;  /* 0x00000000000d7919 */ /* 0x000e220000000000 */
[----:B------:R-:W-:Y:S01]  /*0160*/  VOTEU.ANY UR6, UPT, PT ;  /* 0x0000000000067886 */ /* 0x000fe200038e0100 */
[----:B------:R-:W1:Y:S01]  /*0170*/  LDC.64 R6, c[0x4][0x30] ;  /* 0x01000c00ff067b82 */ /* 0x000e620000000a00 */
[----:B------:R-:W0:Y:S07]  /*0180*/  FLO.U32 R12, UR6 ;  /* 0x00000006000c7d00 */ /* 0x000e2e00080e0000 */
[----:B------:R-:W2:Y:S01]  /*0190*/  LDC.64 R8, c[0x4][0x58] ;  /* 0x01001600ff087b82 */ /* 0x000ea20000000a00 */
[----:B------:R-:W2:Y:S01]  /*01a0*/  POPC R11, UR6 ;  /* 0x00000006000b7d09 */ /* 0x000ea20008000000 */
[----:B-1----:R-:W3:Y:S01]  /*01b0*/  LDG.E.64 R6, desc[UR4][R6.64] ;  /* 0x0000000406067981 */ /* 0x002ee2000c1e1b00 */
[----:B0-----:R-:W-:-:S13]  /*01c0*/  ISETP.EQ.U32.AND P1, PT, R12, R13, PT ;  /* 0x0000000d0c00720c */ /* 0x001fda0003f22070 */
[----:B--2---:R0:W2:Y:S04]  /*01d0*/  @P1 ATOMG.E.ADD.STRONG.GPU PT, R8, desc[UR4][R8.64], R11 ;  /* 0x8000000b080819a8 */ /* 0x0040a800081ef104 */
[----:B------:R-:W4:Y:S04]  /*01e0*/  LD.E.U16 R10, desc[UR4][R4.64+0x2a] ;  /* 0x00002a04040a7980 */ /* 0x000f28000c101500 */
[----:B------:R-:W5:Y:S04]  /*01f0*/  LD.E R0, desc[UR4][R4.64+0x24] ;  /* 0x0000240404007980 */ /* 0x000f68000c101900 */
[----:B------:R-:W4:Y:S04]  /*0200*/  LD.E.U16 R29, desc[UR4][R4.64+0x28] ;  /* 0x00002804041d7980 */ /* 0x000f28000c101500 */
[----:B------:R-:W4:Y:S04]  /*0210*/  LD.E R27, desc[UR4][R4.64+0x20] ;  /* 0x00002004041b7980 */ /* 0x000f28000c101900 */
[----:B------:R-:W4:Y:S04]  /*0220*/  LD.E R25, desc[UR4][R4.64+0x1c] ;  /* 0x00001c0404197980 */ /* 0x000f28000c101900 */
[----:B------:R-:W4:Y:S04]  /*0230*/  LD.E R23, desc[UR4][R4.64+0x18] ;  /* 0x0000180404177980 */ /* 0x000f28000c101900 */
[----:B------:R-:W4:Y:S04]  /*0240*/  LD.E R21, desc[UR4][R4.64+0x14] ;  /* 0x0000140404157980 */ /* 0x000f28000c101900 */
[----:B------:R-:W4:Y:S04]  /*0250*/  LD.E R19, desc[UR4][R4.64+0x10] ;  /* 0x0000100404137980 */ /* 0x000f28000c101900 */
[----:B------:R-:W4:Y:S04]  /*0260*/  LD.E R17, desc[UR4][R4.64+0xc] ;  /* 0x00000c0404117980 */ /* 0x000f28000c101900 */
[----:B------:R-:W4:Y:S04]  /*0270*/  LD.E R15, desc[UR4][R4.64+0x8] ;  /* 0x00000804040f7980 */ /* 0x000f28000c101900 */
[----:B------:R-:W4:Y:S04]  /*0280*/  LD.E R13, desc[UR4][R4.64+0x4] ;  /* 0x00000404040d7980 */ /* 0x000f28000c101900 */
[----:B------:R5:W4:Y:S01]  /*0290*/  LD.E R11, desc[UR4][R4.64] ;  /* 0x00000004040b7980 */ /* 0x000b22000c101900 */
[----:B0-----:R-:W0:Y:S02]  /*02a0*/  S2R R9, SR_LTMASK ;  /* 0x0000000000097919 */ /* 0x001e240000003900 */
[----:B0-----:R-:W-:-:S04]  /*02b0*/  LOP3.LUT R14, R9, UR6, RZ, 0xc0, !PT ;  /* 0x00000006090e7c12 */ /* 0x001fc8000f8ec0ff */
[----:B------:R-:W0:Y:S01]  /*02c0*/  POPC R9, R14 ;  /* 0x0000000e00097309 */ /* 0x000e220000000000 */
[----:B--2---:R-:W0:Y:S01]  /*02d0*/  SHFL.IDX PT, R8, R8, R12, 0x1f ;  /* 0x00001f0c08087589 */ /* 0x004e2200000e0000 */
[----:B-----5:R-:W-:Y:S02]  /*02e0*/  IMAD.MOV.U32 R5, RZ, RZ, R0 ;  /* 0x000000ffff057224 */ /* 0x020fe400078e0000 */
[----:B0-----:R-:W-:-:S04]  /*02f0*/  IMAD.IADD R9, R8, 0x1, R9 ;  /* 0x0000000108097824 */ /* 0x001fc800078e0209 */
[----:B---3--:R-:W-:Y:S01]  /*0300*/  IMAD.WIDE R6, R9, 0x2c, R6 ;  /* 0x0000002c09067825 */ /* 0x008fe200078e0206 */
[----:B----4-:R-:W-:-:S04]  /*0310*/  PRMT R9, R10, 0x7710, RZ ;  /* 0x000077100a097816 */ /* 0x010fc800000000ff */
[----:B------:R0:W-:Y:S04]  /*0320*/  ST.E desc[UR4][R6.64+0x24], R5 ;  /* 0x0000240506007985 */ /* 0x0001e8000c101904 */
[----:B------:R0:W-:Y:S04]  /*0330*/  ST.E.U16 desc[UR4][R6.64+0x2a], R9 ;  /* 0x00002a0906007985 */ /* 0x0001e8000c101504 */
[----:B------:R0:W-:Y:S04]  /*0340*/  ST.E.U16 desc[UR4][R6.64+0x28], R29 ;  /* 0x0000281d06007985 */ /* 0x0001e8000c101504 */
[----:B------:R0:W-:Y:S04]  /*0350*/  ST.E desc[UR4][R6.64+0x20], R27 ;  /* 0x0000201b06007985 */ /* 0x0001e8000c101904 */
[----:B------:R0:W-:Y:S04]  /*0360*/  ST.E desc[UR4][R6.64+0x1c], R25 ;  /* 0x00001c1906007985 */ /* 0x0001e8000c101904 */
[----:B------:R0:W-:Y:S04]  /*0370*/  ST.E desc[UR4][R6.64+0x18], R23 ;  /* 0x0000181706007985 */ /* 0x0001e8000c101904 */
[----:B------:R0:W-:Y:S04]  /*0380*/  ST.E desc[UR4][R6.64+0x14], R21 ;  /* 0x0000141506007985 */ /* 0x0001e8000c101904 */
[----:B------:R0:W-:Y:S04]  /*0390*/  ST.E desc[UR4][R6.64+0x10], R19 ;  /* 0x0000101306007985 */ /* 0x0001e8000c101904 */
[----:B------:R0:W-:Y:S04]  /*03a0*/  ST.E desc[UR4][R6.64+0xc], R17 ;  /* 0x00000c1106007985 */ /* 0x0001e8000c101904 */
[----:B------:R0:W-:Y:S04]  /*03b0*/  ST.E desc[UR4][R6.64+0x8], R15 ;  /* 0x0000080f06007985 */ /* 0x0001e8000c101904 */
[----:B------:R0:W-:Y:S04]  /*03c0*/  ST.E desc[UR4][R6.64+0x4], R13 ;  /* 0x0000040d06007985 */ /* 0x0001e8000c101904 */
[----:B------:R0:W-:Y:S02]  /*03d0*/  ST.E desc[UR4][R6.64], R11 ;  /* 0x0000000b06007985 */ /* 0x0001e4000c101904 */
.L_x_27:
[----:B------:R-:W-:Y:S05]  /*03e0*/  BSYNC.RECONVERGENT B0 ;  /* 0x0000000000007941 */ /* 0x000fea0003800200 */
.L_x_26:
[----:B------:R-:W-:Y:S05]  /*03f0*/  @P0 EXIT ;  /* 0x000000000000094d */ /* 0x000fea0003800000 */
[----:B0-----:R-:W0:Y:S01]  /*0400*/  LDC.64 R4, c[0x4][0x40] ;  /* 0x01001000ff047b82 */ /* 0x001e220000000a00 */
[----:B------:R-:W2:Y:S04]  /*0410*/  LDG.E R2, desc[UR4][R2.64] ;  /* 0x0000000402027981 */ /* 0x000ea8000c1e1900 */
[----:B0-----:R-:W2:Y:S02]  /*0420*/  LDG.E R7, desc[UR4][R4.64] ;  /* 0x0000000404077981 */ /* 0x001ea4000c1e1900 */
[----:B--2---:R-:W-:-:S05]  /*0430*/  IMAD.IADD R7, R7, 0x1, -R2 ;  /* 0x0000000107077824 */ /* 0x004fca00078e0a02 */
[----:B------:R-:W-:Y:S01]  /*0440*/  STG.E desc[UR4][R4.64], R7 ;  /* 0x0000000704007986 */ /* 0x000fe2000c101904 */
[----:B------:R-:W-:Y:S05]  /*0450*/  EXIT ;  /* 0x000000000000794d */ /* 0x000fea0003800000 */
.L_x_28:
        /* <DEDUP_REMOVED lines=10> */
.L_x_51:


//--------------------- .text.step1               --------------------------
	.section	.text.step1,"ax",@progbits
	.align	128
        .global         step1
        .type           step1,@function
        .size           step1,(.L_x_52 - step1)
        .other          step1,@"STO_CUDA_ENTRY STV_DEFAULT"
step1:
.text.step1:
[----:B------:R-:W-:Y:S08]  /*0000*/  LDC R1, c[0x0][0x37c] ;  /* 0x0000df00ff017b82 */ /* 0x000ff00000000800 */
[----:B------:R-:W0:Y:S01]  /*0010*/  LDC.64 R2, c[0x4][0x10] ;  /* 0x01000400ff027b82 */ /* 0x000e220000000a00 */
[----:B------:R-:W0:Y:S02]  /*0020*/  LDCU.64 UR8, c[0x0][0x358] ;  /* 0x00006b00ff0877ac */ /* 0x000e240008000a00 */
[----:B0-----:R-:W2:Y:S01]  /*0030*/  LDG.E R5, desc[UR8][R2.64] ;  /* 0x0000000802057981 */ /* 0x001ea2000c1e1900 */
[----:B------:R-:W0:Y:S01]  /*0040*/  LDCU UR6, c[0x0][0x360] ;  /* 0x00006c00ff0677ac */ /* 0x000e220008000800 */
[----:B------:R-:W-:Y:S01]  /*0050*/  BSSY.RECONVERGENT B0, `(.L_x_29) ;  /* 0x0000088000007945 */ /* 0x000fe20003800200 */
[----:B------:R-:W0:Y:S01]  /*0060*/  S2R R0, SR_TID.X ;  /* 0x0000000000007919 */ /* 0x000e220000002100 */
[----:B------:R-:W0:Y:S02]  /*0070*/  S2R R7, SR_CTAID.X ;  /* 0x0000000000077919 */ /* 0x000e240000002500 */
[----:B0-----:R-:W-:-:S05]  /*0080*/  IMAD R4, R7, UR6, R0 ;  /* 0x0000000607047c24 */ /* 0x001fca000f8e0200 */
[----:B--2---:R-:W-:Y:S02]  /*0090*/  ISETP.GE.AND P0, PT, R4, R5, PT ;  /* 0x000000050400720c */ /* 0x004fe40003f06270 */
[----:B------:R-:W-:-:S11]  /*00a0*/  SHF.R.S32.HI R5, RZ, 0x1f, R4 ;  /* 0x0000001fff057819 */ /* 0x000fd60000011404 */
[----:B------:R-:W-:Y:S05]  /*00b0*/  @P0 BRA `(.L_x_30) ;  /* 0x0000000800040947 */ /* 0x000fea0003800000 */
[----:B------:R-:W0:Y:S02]  /*00c0*/  LDC.64 R8, c[0x4][0x28] ;  /* 0x01000a00ff087b82 */ /* 0x000e240000000a00 */
[----:B0-----:R-:W2:Y:S01]  /*00d0*/  LDG.E.64 R8, desc[UR8][R8.64] ;  /* 0x0000000808087981 */ /* 0x001ea2000c1e1b00 */
[----:B------:R-:W-:Y:S02]  /*00e0*/  IMAD R11, R5, 0x2c, RZ ;  /* 0x0000002c050b7824 */ /* 0x000fe400078e02ff */
[----:B--2---:R-:W-:-:S04]  /*00f0*/  IMAD.WIDE.U32 R6, R4, 0x2c, R8 ;  /* 0x0000002c04067825 */ /* 0x004fc800078e0008 */
[----:B------:R-:W-:-:S05]  /*0100*/  IMAD.IADD R7, R7, 0x1, R11 ;  /* 0x0000000107077824 */ /* 0x000fca00078e020b */
[----:B------:R-:W2:Y:S04]  /*0110*/  LD.E R11, desc[UR8][R6.64+0x1c] ;  /* 0x00001c08060b7980 */ /* 0x000ea8000c101900 */
[----:B------:R-:W3:Y:S01]  /*0120*/  LD.E R10, desc[UR8][R6.64+0x20] ;  /* 0x00002008060a7980 */ /* 0x000ee2000c101900 */
[----:B------:R-:W-:Y:S01]  /*0130*/  BSSY.RECONVERGENT B1, `(.L_x_31) ;  /* 0x000000d000017945 */ /* 0x000fe20003800200 */
[----:B--2---:R-:W-:Y:S01]  /*0140*/  ISETP.GT.AND P0, PT, R11, 0x270f, PT ;  /* 0x0000270f0b00780c */ /* 0x004fe20003f04270 */
[----:B---3--:R-:W-:-:S05]  /*0150*/  VIADD R11, R10, 0x1 ;  /* 0x000000010a0b7836 */ /* 0x008fca0000000000 */
[----:B------:R0:W-:Y:S07]  /*0160*/  ST.E desc[UR8][R6.64+0x20], R11 ;  /* 0x0000200b06007985 */ /* 0x0001ee000c101908 */
[----:B------:R-:W-:Y:S05]  /*0170*/  @P0 BRA `(.L_x_32) ;  /* 0x0000000000200947 */ /* 0x000fea0003800000 */
[----:B------:R-:W1:Y:S01]  /*0180*/  S2R R10, SR_LANEID ;  /* 0x00000000000a7919 */ /* 0x000e620000000000 */
[----:B------:R-:W2:Y:S01]  /*0190*/  LDC.64 R8, c[0x4][0x48] ;  /* 0x01001200ff087b82 */ /* 0x000ea20000000a00 */
[----:B------:R-:W-:Y:S02]  /*01a0*/  VOTEU.ANY UR4, UPT, PT ;  /* 0x0000000000047886 */ /* 0x000fe400038e0100 */
[----:B------:R-:W-:Y:S02]  /*01b0*/  UFLO.U32 UR5, UR4 ;  /* 0x00000004000572bd */ /* 0x000fe400080e0000 */
[----:B0-----:R-:W2:Y:S01]  /*01c0*/  POPC R11, UR4 ;  /* 0x00000004000b7d09 */ /* 0x001ea20008000000 */
[----:B------:R3:W-:Y:S03]  /*01d0*/  ST.E.U8 desc[UR8][R6.64+0x2a], RZ ;  /* 0x00002aff06007985 */ /* 0x0007e6000c101108 */
[----:B-1----:R-:W-:-:S13]  /*01e0*/  ISETP.EQ.U32.AND P0, PT, R10, UR5, PT ;  /* 0x000000050a007c0c */ /* 0x002fda000bf02070 */
[----:B--2---:R3:W-:Y:S02]  /*01f0*/  @P0 REDG.E.ADD.STRONG.GPU desc[UR8][R8.64], R11 ;  /* 0x0000000b0800098e */ /* 0x0047e4000c12e108 */
.L_x_32:
[----:B------:R-:W-:Y:S05]  /*0200*/  BSYNC.RECONVERGENT B1 ;  /* 0x0000000000017941 */ /* 0x000fea0003800200 */
.L_x_31:
[----:B---3--:R-:W2:Y:S02]  /*0210*/  LD.E.U8 R8, desc[UR8][R6.64+0x2a] ;  /* 0x00002a0806087980 */ /* 0x008ea4000c101100 */
[----:B--2---:R-:W-:-:S13]  /*0220*/  ISETP.NE.AND P0, PT, R8, RZ, PT ;  /* 0x000000ff0800720c */ /* 0x004fda0003f05270 */
[----:B------:R-:W-:Y:S05]  /*0230*/  @!P0 BRA `(.L_x_30) ;  /* 0x0000000400a48947 */ /* 0x000fea0003800000 */
[----:B------:R-:W2:Y:S01]  /*0240*/  LD.E R12, desc[UR8][R6.64+0x1c] ;  /* 0x00001c08060c7980 */ /* 0x000ea2000c101900 */
[----:B------:R-:W-:Y:S01]  /*0250*/  BSSY.RECONVERGENT B1, `(.L_x_33) ;  /* 0x0000051000017945 */ /* 0x000fe20003800200 */
[----:B--2---:R-:W-:-:S13]  /*0260*/  ISETP.GE.AND P0, PT, R12, 0x186a0, PT ;  /* 0x000186a00c00780c */ /* 0x004fda0003f06270 */
[----:B------:R-:W-:Y:S05]  /*0270*/  @!P0 BRA `(.L_x_34) ;  /* 0x0000000400288947 */ /* 0x000fea0003800000 */
[----:B------:R-:W2:Y:S04]  /*0280*/  LD.E R13, desc[UR8][R6.64+0x24] ;  /* 0x00002408060d7980 */ /* 0x000ea8000c101900 */
[----:B------:R-:W3:Y:S04]  /*0290*/  LD.E.U16 R9, desc[UR8][R6.64+0x28] ;  /* 0x0000280806097980 */ /* 0x000ee8000c101500 */
[----:B------:R-:W4:Y:S01]  /*02a0*/  LD.E R8, desc[UR8][R6.64+0x10] ;  /* 0x0000100806087980 */ /* 0x000f22000c101900 */
[----:B------:R-:W-:Y:S01]  /*02b0*/  BSSY.RECONVERGENT B2, `(.L_x_35) ;  /* 0x000002a000027945 */ /* 0x000fe20003800200 */
[----:B--2---:R-:W-:-:S05]  /*02c0*/  PRMT R10, R13, 0x7732, RZ ;  /* 0x000077320d0a7816 */ /* 0x004fca00000000ff */
[----:B0-----:R-:W-:-:S05]  /*02d0*/  IMAD.WIDE.U32 R10, R10, 0x10000, RZ ;  /* 0x000100000a0a7825 */ /* 0x001fca00078e00ff */
[----:B---3--:R-:W-:Y:S01]  /*02e0*/  LOP3.LUT R9, R11, R9, RZ, 0xfc, !PT ;  /* 0x000000090b097212 */ /* 0x008fe200078efcff */
[----:B------:R-:W-:Y:S01]  /*02f0*/  IMAD.MOV.U32 R11, RZ, RZ, 0x0 ;  /* 0x00000000ff0b7424 */ /* 0x000fe200078e00ff */
[----:B------:R-:W-:Y:S01]  /*0300*/  LOP3.LUT R13, R10, 0xffff, R13, 0xf8, !PT ;  /* 0x0000ffff0a0d7812 */ /* 0x000fe200078ef80d */
[----:B------:R-:W-:Y:S02]  /*0310*/  IMAD.MOV.U32 R10, RZ, RZ, 0xb ;  /* 0x0000000bff0a7424 */ /* 0x000fe400078e00ff */
[----:B------:R-:W-:Y:S02]  /*0320*/  IMAD R14, R9, -0x21131993, RZ ;  /* 0xdeece66d090e7824 */ /* 0x000fe400078e02ff */
[----:B------:R-:W-:-:S04]  /*0330*/  IMAD.WIDE.U32 R10, R13, -0x21131993, R10 ;  /* 0xdeece66d0d0a7825 */ /* 0x000fc800078e000a */
[----:B------:R-:W-:Y:S02]  /*0340*/  IMAD R15, R13, 0x5, R14 ;  /* 0x000000050d0f7824 */ /* 0x000fe400078e020e */
[----:B------:R-:W-:Y:S02]  /*0350*/  VIADD R9, R12, 0xfffe7960 ;  /* 0xfffe79600c097836 */ /* 0x000fe40000000000 */
[----:B------:R-:W-:-:S03]  /*0360*/  IMAD.IADD R15, R11, 0x1, R15 ;  /* 0x000000010b0f7824 */ /* 0x000fc600078e020f */
[----:B------:R0:W-:Y:S01]  /*0370*/  ST.E desc[UR8][R6.64+0x1c], R9 ;  /* 0x00001c0906007985 */ /* 0x0001e2000c101908 */
[----:B------:R-:W-:Y:S01]  /*0380*/  IMAD.SHL.U32 R11, R15, 0x8000, RZ ;  /* 0x000080000f0b7824 */ /* 0x000fe200078e00ff */
[----:B------:R-:W-:Y:S02]  /*0390*/  SHF.R.U64 R13, R10, 0x10, R15 ;  /* 0x000000100a0d7819 */ /* 0x000fe4000000120f */
[----:B------:R1:W-:Y:S02]  /*03a0*/  ST.E.U16 desc[UR8][R6.64+0x28], R15 ;  /* 0x0000280f06007985 */ /* 0x0003e4000c101508 */
[----:B------:R-:W-:Y:S02]  /*03b0*/  SHF.R.U32.HI R14, RZ, 0x1, R13 ;  /* 0x00000001ff0e7819 */ /* 0x000fe4000001160d */
[----:B------:R-:W-:Y:S02]  /*03c0*/  LOP3.LUT R11, R11, 0x7fff8000, RZ, 0xe2, !PT ;  /* 0x7fff80000b0b7812 */ /* 0x000fe400078ee2ff */
[----:B------:R-:W-:-:S02]  /*03d0*/  SGXT.U32 R12, R14, 0xf ;  /* 0x0000000f0e0c781a */ /* 0x000fc40000000000 */
[----:B0-----:R-:W-:Y:S02]  /*03e0*/  PRMT R9, R10, 0x5410, R13 ;  /* 0x000054100a097816 */ /* 0x001fe4000000000d */
[----:B------:R-:W-:-:S03]  /*03f0*/  LOP3.LUT R11, R11, R12, RZ, 0xfc, !PT ;  /* 0x0000000c0b0b7212 */ /* 0x000fc600078efcff */
[----:B------:R1:W-:Y:S02]  /*0400*/  ST.E desc[UR8][R6.64+0x24], R9 ;  /* 0x0000240906007985 */ /* 0x0003e4000c101908 */
[----:B------:R-:W-:-:S05]  /*0410*/  IMAD.WIDE.U32 R10, R11, 0x186a0, RZ ;  /* 0x000186a00b0a7825 */ /* 0x000fca00078e00ff */
[----:B------:R-:W-:-:S04]  /*0420*/  SHF.R.U64 R12, R10, 0x1f, R11 ;  /* 0x0000001f0a0c7819 */ /* 0x000fc8000000120b */
[----:B----4-:R-:W-:-:S13]  /*0430*/  ISETP.GE.AND P0, PT, R12, R8, PT ;  /* 0x000000080c00720c */ /* 0x010fda0003f06270 */
[----:B-1----:R-:W-:Y:S05]  /*0440*/  @!P0 BRA `(.L_x_36) ;  /* 0x00000000002c8947 */ /* 0x002fea0003800000 */
[----:B------:R-:W2:Y:S04]  /*0450*/  LD.E R11, desc[UR8][R6.64+0x14] ;  /* 0x00001408060b7980 */ /* 0x000ea8000c101900 */
[----:B------:R-:W3:Y:S04]  /*0460*/  LD.E R10, desc[UR8][R6.64+0x8] ;  /* 0x00000808060a7980 */ /* 0x000ee8000c101900 */
[----:B------:R-:W4:Y:S01]  /*0470*/  LD.E R9, desc[UR8][R6.64+0xc] ;  /* 0x00000c0806097980 */ /* 0x000f22000c101900 */
[----:B--2---:R-:W-:-:S05]  /*0480*/  IMAD.IADD R11, R8, 0x1, R11 ;  /* 0x00000001080b7824 */ /* 0x004fca00078e020b */
[----:B------:R-:W-:-:S13]  /*0490*/  ISETP.GE.AND P0, PT, R12, R11, PT ;  /* 0x0000000b0c00720c */ /* 0x000fda0003f06270 */
[----:B---3--:R-:W-:Y:S01]  /*04a0*/  @P0 IMAD.MOV R15, RZ, RZ, -R10 ;  /* 0x000000ffff0f0224 */ /* 0x008fe200078e0a0a */
[----:B----4-:R1:W-:Y:S04]  /*04b0*/  @P0 ST.E desc[UR8][R6.64+0x8], R9 ;  /* 0x0000080906000985 */ /* 0x0103e8000c101908 */
[----:B------:R1:W-:Y:S01]  /*04c0*/  @P0 ST.E desc[UR8][R6.64+0xc], R15 ;  /* 0x00000c0f06000985 */ /* 0x0003e2000c101908 */
[----:B------:R-:W-:Y:S01]  /*04d0*/  @!P0 IMAD.MOV.U32 R15, RZ, RZ, R9 ;  /* 0x000000ffff0f8224 */ /* 0x000fe200078e0009 */
[----:B------:R-:W-:Y:S01]  /*04e0*/  @!P0 MOV R9, R10 ;  /* 0x0000000a00098202 */ /* 0x000fe20000000f00 */
[----:B-1----:R-:W-:Y:S06]  /*04f0*/  BRA `(.L_x_37) ;  /* 0x0000000000147947 */ /* 0x002fec0003800000 */
.L_x_36:
[----:B------:R-:W2:Y:S04]  /*0500*/  LD.E R9, desc[UR8][R6.64+0xc] ;  /* 0x00000c0806097980 */ /* 0x000ea8000c101900 */
[----:B------:R-:W3:Y:S01]  /*0510*/  LD.E R15, desc[UR8][R6.64+0x8] ;  /* 0x00000808060f7980 */ /* 0x000ee2000c101900 */
[----:B--2---:R-:W-:-:S03]  /*0520*/  IMAD.MOV R9, RZ, RZ, -R9 ;  /* 0x000000ffff097224 */ /* 0x004fc600078e0a09 */
[----:B---3--:R0:W-:Y:S04]  /*0530*/  ST.E desc[UR8][R6.64+0xc], R15 ;  /* 0x00000c0f06007985 */ /* 0x0081e8000c101908 */
[----:B------:R0:W-:Y:S02]  /*0540*/  ST.E desc[UR8][R6.64+0x8], R9 ;  /* 0x0000080906007985 */ /* 0x0001e4000c101908 */
.L_x_37:
[----:B------:R-:W-:Y:S05]  /*0550*/  BSYNC.RECONVERGENT B2 ;  /* 0x0000000000027941 */ /* 0x000fea0003800200 */
.L_x_35:
[----:B------:R-:W0:Y:S04]  /*0560*/  LD.E R8, desc[UR8][R6.64] ;  /* 0x0000000806087980 */ /* 0x000e28000c101900 */
[----:B------:R-:W2:Y:S01]  /*0570*/  LD.E R12, desc[UR8][R6.64+0x4] ;  /* 0x00000408060c7980 */ /* 0x000ea2000c101900 */
[----:B------:R-:W1:Y:S01]  /*0580*/  LDC.64 R10, c[0x4][RZ] ;  /* 0x01000000ff0a7b82 */ /* 0x000e620000000a00 */
[----:B0-----:R-:W-:Y:S02]  /*0590*/  IMAD.IADD R9, R8, 0x1, R9 ;  /* 0x0000000108097824 */ /* 0x001fe400078e0209 */
[----:B--2---:R-:W-:-:S03]  /*05a0*/  IMAD.IADD R15, R12, 0x1, R15 ;  /* 0x000000010c0f7824 */ /* 0x004fc600078e020f */
[----:B------:R-:W-:Y:S01]  /*05b0*/  ISETP.GT.AND P0, PT, R9, -0x1, PT ;  /* 0xffffffff0900780c */ /* 0x000fe20003f04270 */
[----:B------:R0:W-:Y:S04]  /*05c0*/  ST.E desc[UR8][R6.64], R9 ;  /* 0x0000000906007985 */ /* 0x0001e8000c101908 */
[----:B------:R-:W-:Y:S08]  /*05d0*/  ST.E desc[UR8][R6.64+0x4], R15 ;  /* 0x0000040f06007985 */ /* 0x000ff0000c101908 */
[----:B-1----:R-:W0:Y:S02]  /*05e0*/  @!P0 LDG.E R8, desc[UR8][R10.64] ;  /* 0x000000080a088981 */ /* 0x002e24000c1e1900 */
[----:B0-----:R-:W-:-:S05]  /*05f0*/  @!P0 IMAD R9, R8, 0x186a0, R9 ;  /* 0x000186a008098824 */ /* 0x001fca00078e0209 */
[----:B------:R0:W-:Y:S04]  /*0600*/  @!P0 ST.E desc[UR8][R6.64], R9 ;  /* 0x0000000906008985 */ /* 0x0001e8000c101908 */
[----:B------:R-:W2:Y:S01]  /*0610*/  LDG.E R8, desc[UR8][R10.64] ;  /* 0x000000080a087981 */ /* 0x000ea2000c1e1900 */
[----:B------:R-:W1:Y:S01]  /*0620*/  LDC.64 R12, c[0x4][0x8] ;  /* 0x01000200ff0c7b82 */ /* 0x000e620000000a00 */
[----:B------:R-:W-:Y:S01]  /*0630*/  ISETP.GT.AND P1, PT, R15, -0x1, PT ;  /* 0xffffffff0f00780c */ /* 0x000fe20003f24270 */
[----:B--2---:R-:W-:-:S05]  /*0640*/  IMAD R14, R8, 0x186a0, RZ ;  /* 0x000186a0080e7824 */ /* 0x004fca00078e02ff */
[----:B------:R-:W-:-:S13]  /*0650*/  ISETP.GE.AND P0, PT, R9, R14, PT ;  /* 0x0000000e0900720c */ /* 0x000fda0003f06270 */
[----:B0-----:R-:W-:-:S05]  /*0660*/  @P0 IMAD R9, R8, -0x186a0, R9 ;  /* 0xfffe796008090824 */ /* 0x001fca00078e0209 */
[----:B------:R0:W-:Y:S04]  /*0670*/  @P0 ST.E desc[UR8][R6.64], R9 ;  /* 0x0000000906000985 */ /* 0x0001e8000c101908 */
[----:B-1----:R-:W2:Y:S02]  /*0680*/  @!P1 LDG.E R8, desc[UR8][R12.64] ;  /* 0x000000080c089981 */ /* 0x002ea4000c1e1900 */
[----:B--2---:R-:W-:-:S05]  /*0690*/  @!P1 IMAD R15, R8, 0x186a0, R15 ;  /* 0x000186a0080f9824 */ /* 0x004fca00078e020f */
[----:B------:R0:W-:Y:S04]  /*06a0*/  @!P1 ST.E desc[UR8][R6.64+0x4], R15 ;  /* 0x0000040f06009985 */ /* 0x0001e8000c101908 */
[----:B------:R-:W2:Y:S02]  /*06b0*/  LDG.E R8, desc[UR8][R12.64] ;  /* 0x000000080c087981 */ /* 0x000ea4000c1e1900 */
[----:B--2---:R-:W-:-:S05]  /*06c0*/  IMAD R10, R8, 0x186a0, RZ ;  /* 0x000186a0080a7824 */ /* 0x004fca00078e02ff */
[----:B------:R-:W-:-:S13]  /*06d0*/  ISETP.GE.AND P0, PT, R15, R10, PT ;  /* 0x0000000a0f00720c */ /* 0x000fda0003f06270 */
[----:B0-----:R-:W-:Y:S05]  /*06e0*/  @!P0 BRA `(.L_x_38) ;  /* 0x00000000001c8947 */ /* 0x001fea0003800000 */
[----:B------:R-:W-:-:S05]  /*06f0*/  IMAD R15, R8, -0x186a0, R15 ;  /* 0xfffe7960080f7824 */ /* 0x000fca00078e020f */
[----:B------:R0:W-:Y:S01]  /*0700*/  ST.E desc[UR8][R6.64+0x4], R15 ;  /* 0x0000040f06007985 */ /* 0x0001e2000c101908 */
[----:B------:R-:W-:Y:S05]  /*0710*/  BRA `(.L_x_38) ;  /* 0x0000000000107947 */ /* 0x000fea0003800000 */
.L_x_34:
[----:B------:R1:W5:Y:S04]  /*0720*/  LD.E R9, desc[UR8][R6.64] ;  /* 0x0000000806097980 */ /* 0x000368000c101900 */
[----:B------:R1:W5:Y:S01]  /*0730*/  LD.E R15, desc[UR8][R6.64+0x4] ;  /* 0x00000408060f7980 */ /* 0x000362000c101900 */
[----:B0-----:R-:W-:-:S05]  /*0740*/  VIADD R11, R12, 0xffffb1e0 ;  /* 0xffffb1e00c0b7836 */ /* 0x001fca0000000000 */
[----:B------:R1:W-:Y:S02]  /*0750*/  ST.E desc[UR8][R6.64+0x1c], R11 ;  /* 0x00001c0b06007985 */ /* 0x0003e4000c101908 */
.L_x_38:
[----:B------:R-:W-:Y:S05]  /*0760*/  BSYNC.RECONVERGENT B1 ;  /* 0x0000000000017941 */ /* 0x000fea0003800200 */
.L_x_33:
[----:B-1----:R-:W1:Y:S08]  /*0770*/  LDC.64 R10, c[0x4][0x8] ;  /* 0x01000200ff0a7b82 */ /* 0x002e700000000a00 */
[----:B0-----:R-:W0:Y:S01]  /*0780*/  LDC.64 R6, c[0x4][0x20] ;  /* 0x01000800ff067b82 */ /* 0x001e220000000a00 */
[----:B-1----:R-:W2:Y:S04]  /*0790*/  LDG.E R10, desc[UR8][R10.64] ;  /* 0x000000080a0a7981 */ /* 0x002ea8000c1e1900 */
[----:B0-----:R-:W3:Y:S01]  /*07a0*/  LDG.E.64 R6, desc[UR8][R6.64] ;  /* 0x0000000806067981 */ /* 0x001ee2000c1e1b00 */
[----:B-----5:R-:W-:-:S04]  /*07b0*/  IMAD.HI R9, R9, 0x14f8b589, RZ ;  /* 0x14f8b58909097827 */ /* 0x020fc800078e02ff */
[----:B------:R-:W-:Y:S01]  /*07c0*/  IMAD.HI R15, R15, 0x14f8b589, RZ ;  /* 0x14f8b5890f0f7827 */ /* 0x000fe200078e02ff */
[----:B------:R-:W-:-:S04]  /*07d0*/  SHF.R.U32.HI R8, RZ, 0x1f, R9 ;  /* 0x0000001fff087819 */ /* 0x000fc80000011609 */
[----:B------:R-:W-:Y:S02]  /*07e0*/  SHF.R.U32.HI R12, RZ, 0x1f, R15 ;  /* 0x0000001fff0c7819 */ /* 0x000fe4000001160f */
[----:B------:R-:W-:Y:S02]  /*07f0*/  LEA.HI.SX32 R9, R9, R8, 0x13 ;  /* 0x0000000809097211 */ /* 0x000fe400078f9aff */
[----:B------:R-:W-:-:S05]  /*0800*/  LEA.HI.SX32 R12, R15, R12, 0x13 ;  /* 0x0000000c0f0c7211 */ /* 0x000fca00078f9aff */
[----:B--2---:R-:W-:-:S04]  /*0810*/  IMAD R13, R10, R9, R12 ;  /* 0x000000090a0d7224 */ /* 0x004fc800078e020c */
[----:B---3--:R-:W-:-:S03]  /*0820*/  IMAD.WIDE R8, R13, 0x2, R6 ;  /* 0x000000020d087825 */ /* 0x008fc600078e0206 */
[----:B------:R-:W-:-:S13]  /*0830*/  LOP3.LUT P0, RZ, R8, 0x3, RZ, 0xc0, !PT ;  /* 0x0000000308ff7812 */ /* 0x000fda000780c0ff */
[----:B------:R-:W-:Y:S05]  /*0840*/  @!P0 BRA `(.L_x_39) ;  /* 0x0000000000188947 */ /* 0x000fea0003800000 */
[----:B------:R-:W-:Y:S01]  /*0850*/  SHF.R.S32.HI R8, RZ, 0x1f, R13 ;  /* 0x0000001fff087819 */ /* 0x000fe2000001140d */
[----:B------:R-:W-:Y:S01]  /*0860*/  IMAD.MOV.U32 R9, RZ, RZ, 0x10000 ;  /* 0x00010000ff097424 */ /* 0x000fe200078e00ff */
[----:B------:R-:W-:-:S04]  /*0870*/  LEA R6, P0, R13, R6, 0x1 ;  /* 0x000000060d067211 */ /* 0x000fc800078008ff */
[----:B------:R-:W-:-:S05]  /*0880*/  LEA.HI.X R7, R13, R7, R8, 0x1, P0 ;  /* 0x000000070d077211 */ /* 0x000fca00000f0c08 */
[----:B------:R2:W-:Y:S01]  /*0890*/  ATOM.E.ADD.STRONG.GPU PT, RZ, desc[UR8][R6.64+-0x2], R9 ;  /* 0xfffffe0906ff798a */ /* 0x0005e200081ef108 */
[----:B------:R-:W-:Y:S05]  /*08a0*/  BRA `(.L_x_30) ;  /* 0x0000000000087947 */ /* 0x000fea0003800000 */
.L_x_39:
[----:B------:R-:W-:-:S05]  /*08b0*/  HFMA2 R7, -RZ, RZ, 0, 5.9604644775390625e-08 ;  /* 0x00000001ff077431 */ /* 0x000fca00000001ff */
[----:B------:R1:W-:Y:S02]  /*08c0*/  ATOM.E.ADD.STRONG.GPU PT, RZ, desc[UR8][R8.64], R7 ;  /* 0x8000000708ff798a */ /* 0x0003e400081ef108 */
.L_x_30:
[----:B------:R-:W-:Y:S05]  /*08d0*/  BSYNC.RECONVERGENT B0 ;  /* 0x0000000000007941 */ /* 0x000fea0003800200 */
.L_x_29:
[----:B------:R-:W3:Y:S02]  /*08e0*/  LDG.E R3, desc[UR8][R2.64] ;  /* 0x0000000802037981 */ /* 0x000ee4000c1e1900 */
[----:B---3--:R-:W-:-:S13]  /*08f0*/  ISETP.GE.AND P0, PT, R4, R3, PT ;  /* 0x000000030400720c */ /* 0x008fda0003f06270 */
[----:B-12---:R-:W0:Y:S02]  /*0900*/  @!P0 LDC.64 R8, c[0x4][0x28] ;  /* 0x01000a00ff088b82 */ /* 0x006e240000000a00 */
[----:B0-----:R-:W2:Y:S01]  /*0910*/  @!P0 LDG.E.64 R6, desc[UR8][R8.64] ;  /* 0x0000000808068981 */ /* 0x001ea2000c1e1b00 */
[----:B------:R-:W-:Y:S02]  /*0920*/  @!P0 IMAD R5, R5, 0x2c, RZ ;  /* 0x0000002c05058824 */ /* 0x000fe400078e02ff */
[----:B------:R-:W-:-:S03]  /*0930*/  IMAD.MOV.U32 R10, RZ, RZ, RZ ;  /* 0x000000ffff0a7224 */ /* 0x000fc600078e00ff */
[----:B------:R-:W0:Y:S01]  /*0940*/  S2UR UR5, SR_CgaCtaId ;  /* 0x00000000000579c3 */ /* 0x000e220000008800 */
[----:B--2---:R-:W-:-:S04]  /*0950*/  @!P0 IMAD.WIDE.U32 R6, R4, 0x2c, R6 ;  /* 0x0000002c04068825 */ /* 0x004fc800078e0006 */
[----:B------:R-:W-:-:S05]  /*0960*/  @!P0 IMAD.IADD R7, R5, 0x1, R7 ;  /* 0x0000000105078824 */ /* 0x000fca00078e0207 */
[----:B------:R-:W2:Y:S01]  /*0970*/  @!P0 LD.E R10, desc[UR8][R6.64+0x20] ;  /* 0x00002008060a8980 */ /* 0x000ea2000c101900 */
[----:B------:R-:W1:Y:S01]  /*0980*/  LDC.64 R4, c[0x4][0x38] ;  /* 0x01000e00ff047b82 */ /* 0x000e620000000a00 */
[----:B------:R-:W-:Y:S02]  /*0990*/  UMOV UR4, 0x400 ;  /* 0x0000040000047882 */ /* 0x000fe40000000000 */
[----:B0-----:R-:W-:-:S06]  /*09a0*/  ULEA UR4, UR5, UR4, 0x18 ;  /* 0x0000000405047291 */ /* 0x001fcc000f8ec0ff */
[----:B------:R-:W-:Y:S01]  /*09b0*/  LEA R3, R0, UR4, 0x2 ;  /* 0x0000000400037c11 */ /* 0x000fe2000f8e10ff */
[----:B------:R-:W-:-:S04]  /*09c0*/  USHF.R.U32.HI UR5, URZ, 0x1, UR6 ;  /* 0x00000001ff057899 */ /* 0x000fc80008011606 */
[----:B------:R-:W-:Y:S01]  /*09d0*/  UISETP.NE.AND UP0, UPT, UR5, URZ, UPT ;  /* 0x000000ff0500728c */ /* 0x000fe2000bf05270 */
[----:B-1----:R-:W5:Y:S04]  /*09e0*/  LDG.E.64 R4, desc[UR8][R4.64] ;  /* 0x0000000804047981 */ /* 0x002f68000c1e1b00 */
[----:B--2---:R0:W-:Y:S01]  /*09f0*/  STS [R3], R10 ;  /* 0x0000000a03007388 */ /* 0x0041e20000000800 */
[----:B------:R-:W-:Y:S06]  /*0a00*/  BAR.SYNC.DEFER_BLOCKING 0x0 ;  /* 0x0000000000007b1d */ /* 0x000fec0000010000 */
[----:B------:R-:W-:Y:S05]  /*0a10*/  BRA.U !UP0, `(.L_x_40) ;  /* 0x0000000108447547 */ /* 0x000fea000b800000 */
[----:B------:R-:W-:-:S07]  /*0a20*/  IMAD.U32 R7, RZ, RZ, UR5 ;  /* 0x00000005ff077e24 */ /* 0x000fce000f8e00ff */
.L_x_43:
[----:B------:R-:W-:Y:S01]  /*0a30*/  ISETP.GE.AND P1, PT, R0, R7, PT ;  /* 0x000000070000720c */ /* 0x000fe20003f26270 */
[----:B------:R-:W-:Y:S01]  /*0a40*/  BSSY.RECONVERGENT B0, `(.L_x_41) ;  /* 0x0000009000007945 */ /* 0x000fe20003800200 */
[----:B------:R-:W-:-:S11]  /*0a50*/  ISETP.GE.AND P0, PT, R7, 0x21, PT ;  /* 0x000000210700780c */ /* 0x000fd60003f06270 */
[----:B-1----:R-:W-:Y:S05]  /*0a60*/  @P1 BRA `(.L_x_42) ;  /* 0x0000000000181947 */ /* 0x002fea0003800000 */
[----:B------:R-:W-:-:S05]  /*0a70*/  IMAD.IADD R2, R0, 0x1, R7 ;  /* 0x0000000100027824 */ /* 0x000fca00078e0207 */
[----:B------:R-:W-:Y:S02]  /*0a80*/  LEA R6, R2, UR4, 0x2 ;  /* 0x0000000402067c11 */ /* 0x000fe4000f8e10ff */
[----:B------:R-:W-:Y:S04]  /*0a90*/  LDS R2, [R3] ;  /* 0x0000000003027984 */ /* 0x000fe80000000800 */
[----:B------:R-:W1:Y:S02]  /*0aa0*/  LDS R6, [R6] ;  /* 0x0000000006067984 */ /* 0x000e640000000800 */
[----:B-1----:R-:W-:-:S13]  /*0ab0*/  ISETP.GE.AND P1, PT, R2, R6, PT ;  /* 0x000000060200720c */ /* 0x002fda0003f26270 */
[----:B------:R1:W-:Y:S02]  /*0ac0*/  @!P1 STS [R3], R6 ;  /* 0x0000000603009388 */ /* 0x0003e40000000800 */
.L_x_42:
[----:B------:R-:W-:Y:S05]  /*0ad0*/  BSYNC.RECONVERGENT B0 ;  /* 0x0000000000007941 */ /* 0x000fea0003800200 */
.L_x_41:
[----:B------:R-:W-:Y:S01]  /*0ae0*/  @P0 BAR.SYNC.DEFER_BLOCKING 0x0 ;  /* 0x0000000000000b1d */ /* 0x000fe20000010000 */
[C---:B------:R-:W-:Y:S02]  /*0af0*/  ISETP.GT.AND P0, PT, R7.reuse, 0x1, PT ;  /* 0x000000010700780c */ /* 0x040fe40003f04270 */
[----:B------:R-:W-:-:S04]  /*0b00*/  LEA.HI R2, R7, R7, RZ, 0x1 ;  /* 0x0000000707027211 */ /* 0x000fc800078f08ff */
[----:B------:R-:W-:-:S07]  /*0b10*/  SHF.R.S32.HI R7, RZ, 0x1, R2 ;  /* 0x00000001ff077819 */ /* 0x000fce0000011402 */
[----:B------:R-:W-:Y:S05]  /*0b20*/  @P0 BRA `(.L_x_43) ;  /* 0xfffffffc00c00947 */ /* 0x000fea000383ffff */
.L_x_40:
[----:B------:R-:W-:-:S13]  /*0b30*/  ISETP.NE.AND P0, PT, R0, RZ, PT ;  /* 0x000000ff0000720c */ /* 0x000fda0003f05270 */
[----:B------:R-:W-:Y:S05]  /*0b40*/  @P0 EXIT ;  /* 0x000000000000094d */ /* 0x000fea0003800000 */
[----:B------:R-:W2:Y:S01]  /*0b50*/  S2UR UR5, SR_CgaCtaId ;  /* 0x00000000000579c3 */ /* 0x000ea20000008800 */
[----:B------:R-:W-:Y:S02]  /*0b60*/  UMOV UR4, 0x400 ;  /* 0x0000040000047882 */ /* 0x000fe40000000000 */
[----:B--2---:R-:W-:-:S09]  /*0b70*/  ULEA UR4, UR5, UR4, 0x18 ;  /* 0x0000000405047291 */ /* 0x004fd2000f8ec0ff */
[----:B01----:R-:W0:Y:S04]  /*0b80*/  LDS R3, [UR4] ;  /* 0x00000004ff037984 */ /* 0x003e280008000800 */
[----:B0----5:R-:W-:Y:S01]  /*0b90*/  ATOM.E.MAX.S32.STRONG.GPU PT, RZ, desc[UR8][R4.64+0x14], R3 ;  /* 0x8000140304ff798a */ /* 0x021fe200091ef308 */
[----:B------:R-:W-:Y:S05]  /*0ba0*/  EXIT ;  /* 0x000000000000794d */ /* 0x000fea0003800000 */
.L_x_44:
        /* <DEDUP_REMOVED lines=13> */
.L_x_52:


//--------------------- .text.initCells           --------------------------
	.section	.text.initCells,"ax",@progbits
	.align	128
        .global         initCells
        .type           initCells,@function
        .size           initCells,(.L_x_53 - initCells)
        .other          initCells,@"STO_CUDA_ENTRY STV_DEFAULT"
initCells:
.text.initCells:
[----:B------:R-:W-:Y:S08]  /*0000*/  LDC R1, c[0x0][0x37c] ;  /* 0x0000df00ff017b82 */ /* 0x000ff00000000800 */
[----:B------:R-:W0:Y:S01]  /*0010*/  LDC.64 R2, c[0x4][0x10] ;  /* 0x01000400ff027b82 */ /* 0x000e220000000a00 */
[----:B------:R-:W0:Y:S02]  /*0020*/  LDCU.64 UR4, c[0x0][0x358] ;  /* 0x00006b00ff0477ac */ /* 0x000e240008000a00 */
[----:B0-----:R-:W2:Y:S01]  /*0030*/  LDG.E R2, desc[UR4][R2.64] ;  /* 0x0000000402027981 */ /* 0x001ea2000c1e1900 */
[----:B------:R-:W0:Y:S01]  /*0040*/  LDCU UR6, c[0x0][0x360] ;  /* 0x00006c00ff0677ac */ /* 0x000e220008000800 */
[----:B------:R-:W0:Y:S01]  /*0050*/  S2R R9, SR_CTAID.X ;  /* 0x0000000000097919 */ /* 0x000e220000002500 */
[----:B------:R-:W0:Y:S02]  /*0060*/  S2R R0, SR_TID.X ;  /* 0x0000000000007919 */ /* 0x000e240000002100 */
[----:B0-----:R-:W-:-:S05]  /*0070*/  IMAD R9, R9, UR6, R0 ;  /* 0x0000000609097c24 */ /* 0x001fca000f8e0200 */
[----:B--2---:R-:W-:-:S13]  /*0080*/  ISETP.GE.AND P0, PT, R9, R2, PT ;  /* 0x000000020900720c */ /* 0x004fda0003f06270 */
[----:B------:R-:W-:Y:S05]  /*0090*/  @P0 EXIT ;  /* 0x000000000000094d */ /* 0x000fea0003800000 */
[----:B------:R-:W0:Y:S01]  /*00a0*/  LDC.64 R4, c[0x0][0x380] ;  /* 0x0000e000ff047b82 */ /* 0x000e220000000a00 */
[----:B------:R-:W-:-:S07]  /*00b0*/  IMAD R7, R9, 0x3, RZ ;  /* 0x0000000309077824 */ /* 0x000fce00078e02ff */
[----:B------:R-:W1:Y:S01]  /*00c0*/  LDC.64 R2, c[0x4][0x28] ;  /* 0x01000a00ff027b82 */ /* 0x000e620000000a00 */
[----:B0-----:R-:W-:-:S05]  /*00d0*/  IMAD.WIDE R4, R7, 0x2, R4 ;  /* 0x0000000207047825 */ /* 0x001fca00078e0204 */
[----:B------:R-:W2:Y:S04]  /*00e0*/  LDG.E.U16 R13, desc[UR4][R4.64] ;  /* 0x00000004040d7981 */ /* 0x000ea8000c1e1500 */
[----:B-1----:R-:W3:Y:S02]  /*00f0*/  LDG.E.64 R2, desc[UR4][R2.64] ;  /* 0x0000000402027981 */ /* 0x002ee4000c1e1b00 */
[----:B---3--:R-:W-:-:S05]  /*0100*/  IMAD.WIDE R8, R9, 0x2c, R2 ;  /* 0x0000002c09087825 */ /* 0x008fca00078e0202 */
[----:B--2---:R0:W-:Y:S04]  /*0110*/  STG.E.U16 desc[UR4][R8.64+0x24], R13 ;  /* 0x0000240d08007986 */ /* 0x0041e8000c101504 */
[----:B------:R-:W2:Y:S04]  /*0120*/  LDG.E.U16 R15, desc[UR4][R4.64+0x2] ;  /* 0x00000204040f7981 */ /* 0x000ea8000c1e1500 */
[----:B--2---:R1:W-:Y:S04]  /*0130*/  STG.E.U16 desc[UR4][R8.64+0x26], R15 ;  /* 0x0000260f08007986 */ /* 0x0043e8000c101504 */
[----:B------:R-:W2:Y:S01]  /*0140*/  LDG.E.U16 R11, desc[UR4][R4.64+0x4] ;  /* 0x00000404040b7981 */ /* 0x000ea2000c1e1500 */
[----:B------:R-:W-:-:S04]  /*0150*/  IMAD.WIDE.U32 R6, R15, 0x10000, RZ ;  /* 0x000100000f067825 */ /* 0x000fc800078e00ff */
[----:B------:R-:W-:Y:S01]  /*0160*/  IMAD.MOV.U32 R10, RZ, RZ, 0xb ;  /* 0x0000000bff0a7424 */ /* 0x000fe200078e00ff */
[----:B------:R-:W-:Y:S02]  /*0170*/  LOP3.LUT R17, R6, R13, RZ, 0xfc, !PT ;  /* 0x0000000d06117212 */ /* 0x000fe400078efcff */
[----:B--2---:R-:W-:Y:S01]  /*0180*/  LOP3.LUT R0, R7, R11, RZ, 0xfc, !PT ;  /* 0x0000000b07007212 */ /* 0x004fe200078efcff */
[----:B------:R-:W-:-:S04]  /*0190*/  IMAD.MOV.U32 R11, RZ, RZ, 0x0 ;  /* 0x00000000ff0b7424 */ /* 0x000fc800078e00ff */
[----:B------:R-:W-:Y:S02]  /*01a0*/  IMAD R0, R0, -0x21131993, RZ ;  /* 0xdeece66d00007824 */ /* 0x000fe400078e02ff */
[----:B------:R-:W-:-:S04]  /*01b0*/  IMAD.WIDE.U32 R6, R17, -0x21131993, R10 ;  /* 0xdeece66d11067825 */ /* 0x000fc800078e000a */
[----:B------:R-:W-:-:S04]  /*01c0*/  IMAD R17, R17, 0x5, R0 ;  /* 0x0000000511117824 */ /* 0x000fc800078e0200 */
[----:B------:R-:W-:Y:S01]  /*01d0*/  IMAD.IADD R12, R7, 0x1, R17 ;  /* 0x00000001070c7824 */ /* 0x000fe200078e0211 */
[----:B------:R-:W-:-:S04]  /*01e0*/  LOP3.LUT R3, R6, 0xffff0000, RZ, 0xc0, !PT ;  /* 0xffff000006037812 */ /* 0x000fc800078ec0ff */
[----:B------:R-:W-:Y:S02]  /*01f0*/  LOP3.LUT R0, R12, 0xffff, RZ, 0xc0, !PT ;  /* 0x0000ffff0c007812 */ /* 0x000fe400078ec0ff */
[----:B------:R-:W-:-:S03]  /*0200*/  LOP3.LUT R5, R3, 0xffff, R6, 0xf8, !PT ;  /* 0x0000ffff03057812 */ /* 0x000fc600078ef806 */
[----:B------:R-:W-:Y:S02]  /*0210*/  IMAD R0, R0, -0x21131993, RZ ;  /* 0xdeece66d00007824 */ /* 0x000fe400078e02ff */
[----:B------:R-:W-:-:S04]  /*0220*/  IMAD.WIDE.U32 R2, R5, -0x21131993, R10 ;  /* 0xdeece66d05027825 */ /* 0x000fc800078e000a */
[----:B------:R-:W-:-:S04]  /*0230*/  IMAD R7, R5, 0x5, R0 ;  /* 0x0000000505077824 */ /* 0x000fc800078e0200 */
[----:B------:R-:W-:-:S05]  /*0240*/  IMAD.IADD R7, R3, 0x1, R7 ;  /* 0x0000000103077824 */ /* 0x000fca00078e0207 */
[----:B------:R-:W-:Y:S01]  /*0250*/  SHF.R.U64 R0, R2, 0x10, R7 ;  /* 0x0000001002007819 */ /* 0x000fe20000001207 */
[----:B------:R-:W-:-:S03]  /*0260*/  IMAD.SHL.U32 R3, R12, 0x8000, RZ ;  /* 0x000080000c037824 */ /* 0x000fc600078e00ff */
[----:B0-----:R-:W-:Y:S01]  /*0270*/  SHF.R.U32.HI R13, RZ, 0x1, R0 ;  /* 0x00000001ff0d7819 */ /* 0x001fe20000011600 */
[----:B------:R-:W-:Y:S01]  /*0280*/  IMAD.SHL.U32 R12, R7, 0x8000, RZ ;  /* 0x00008000070c7824 */ /* 0x000fe200078e00ff */
[----:B------:R-:W-:Y:S02]  /*0290*/  LOP3.LUT R3, R3, 0x7fff8000, RZ, 0xc0, !PT ;  /* 0x7fff800003037812 */ /* 0x000fe400078ec0ff */
[----:B------:R-:W-:Y:S01]  /*02a0*/  SGXT.U32 R13, R13, 0xf ;  /* 0x0000000f0d0d781a */ /* 0x000fe20000000000 */
[----:B------:R-:W0:Y:S01]  /*02b0*/  LDC.64 R4, c[0x4][RZ] ;  /* 0x01000000ff047b82 */ /* 0x000e220000000a00 */
[----:B------:R-:W-:Y:S02]  /*02c0*/  LEA.HI R3, R6, R3, RZ, 0xf ;  /* 0x0000000306037211 */ /* 0x000fe400078f78ff */
[----:B------:R-:W-:-:S03]  /*02d0*/  LOP3.LUT R14, R13, 0x7fff8000, R12, 0xf8, !PT ;  /* 0x7fff80000d0e7812 */ /* 0x000fc600078ef80c */
[----:B------:R-:W-:-:S04]  /*02e0*/  IMAD.WIDE.U32 R12, R3, 0x13, RZ ;  /* 0x00000013030c7825 */ /* 0x000fc800078e00ff */
[----:B-1----:R-:W-:Y:S01]  /*02f0*/  IMAD.WIDE.U32 R14, R14, 0xf4240, RZ ;  /* 0x000f42400e0e7825 */ /* 0x002fe200078e00ff */
[----:B------:R-:W-:-:S04]  /*0300*/  SHF.R.U64 R13, R12, 0x1f, R13 ;  /* 0x0000001f0c0d7819 */ /* 0x000fc8000000120d */
[----:B------:R-:W-:Y:S01]  /*0310*/  SHF.R.U64 R17, R14, 0x1f, R15 ;  /* 0x0000001f0e117819 */ /* 0x000fe2000000120f */
[----:B------:R-:W-:Y:S02]  /*0320*/  IMAD.MOV.U32 R15, RZ, RZ, R2 ;  /* 0x000000ffff0f7224 */ /* 0x000fe400078e0002 */
[----:B------:R-:W-:Y:S02]  /*0330*/  IMAD.MOV.U32 R6, RZ, RZ, 0x1 ;  /* 0x00000001ff067424 */ /* 0x000fe400078e00ff */
[----:B------:R-:W-:Y:S01]  /*0340*/  VIADD R13, R13, 0x1 ;  /* 0x000000010d0d7836 */ /* 0x000fe20000000000 */
[----:B------:R-:W-:Y:S01]  /*0350*/  PRMT R15, R15, 0x5410, R0 ;  /* 0x000054100f0f7816 */ /* 0x000fe20000000000 */
[----:B------:R-:W-:Y:S01]  /*0360*/  VIADD R17, R17, 0xf4240 ;  /* 0x000f424011117836 */ /* 0x000fe20000000000 */
[----:B------:R-:W-:Y:S04]  /*0370*/  STG.E.U8 desc[UR4][R8.64+0x2a], R6 ;  /* 0x00002a0608007986 */ /* 0x000fe8000c101104 */
[----:B------:R-:W-:Y:S04]  /*0380*/  STG.E desc[UR4][R8.64+0x24], R15 ;  /* 0x0000240f08007986 */ /* 0x000fe8000c101904 */
[----:B------:R1:W-:Y:S04]  /*0390*/  STG.E desc[UR4][R8.64+0x20], R13 ;  /* 0x0000200d08007986 */ /* 0x0003e8000c101904 */
[----:B------:R-:W-:Y:S04]  /*03a0*/  STG.E desc[UR4][R8.64+0x1c], R17 ;  /* 0x00001c1108007986 */ /* 0x000fe8000c101904 */
[----:B------:R2:W-:Y:S04]  /*03b0*/  STG.E.U16 desc[UR4][R8.64+0x28], R7 ;  /* 0x0000280708007986 */ /* 0x0005e8000c101504 */
[----:B0-----:R0:W3:Y:S01]  /*03c0*/  LDG.E R3, desc[UR4][R4.64] ;  /* 0x0000000404037981 */ /* 0x0010e2000c1e1900 */
[----:B------:R-:W-:-:S02]  /*03d0*/  LOP3.LUT R19, R2, 0xffff0000, RZ, 0xc0, !PT ;  /* 0xffff000002137812 */ /* 0x000fc400078ec0ff */
[----:B------:R-:W-:Y:S02]  /*03e0*/  LOP3.LUT R0, R7, 0xffff, RZ, 0xc0, !PT ;  /* 0x0000ffff07007812 */ /* 0x000fe400078ec0ff */
[----:B------:R-:W-:-:S03]  /*03f0*/  LOP3.LUT R19, R19, 0xffff, R2, 0xf8, !PT ;  /* 0x0000ffff13137812 */ /* 0x000fc600078ef802 */
[----:B------:R-:W-:Y:S02]  /*0400*/  IMAD R0, R0, -0x21131993, RZ ;  /* 0xdeece66d00007824 */ /* 0x000fe400078e02ff */
[----:B------:R-:W-:-:S04]  /*0410*/  IMAD.WIDE.U32 R24, R19, -0x21131993, R10 ;  /* 0xdeece66d13187825 */ /* 0x000fc800078e000a */
[----:B------:R-:W-:-:S04]  /*0420*/  IMAD R27, R19, 0x5, R0 ;  /* 0x00000005131b7824 */ /* 0x000fc800078e0200 */
[----:B------:R-:W-:Y:S01]  /*0430*/  IMAD.IADD R27, R25, 0x1, R27 ;  /* 0x00000001191b7824 */ /* 0x000fe200078e021b */
[----:B-1----:R-:W-:-:S04]  /*0440*/  LOP3.LUT R13, R24, 0xffff0000, RZ, 0xc0, !PT ;  /* 0xffff0000180d7812 */ /* 0x002fc800078ec0ff */
[----:B------:R-:W-:Y:S02]  /*0450*/  LOP3.LUT R0, R27, 0xffff, RZ, 0xc0, !PT ;  /* 0x0000ffff1b007812 */ /* 0x000fe400078ec0ff */
[----:B--2---:R-:W-:-:S03]  /*0460*/  LOP3.LUT R7, R13, 0xffff, R24, 0xf8, !PT ;  /* 0x0000ffff0d077812 */ /* 0x004fc600078ef818 */
[----:B------:R-:W-:Y:S02]  /*0470*/  IMAD R0, R0, -0x21131993, RZ ;  /* 0xdeece66d00007824 */ /* 0x000fe400078e02ff */
[----:B------:R-:W-:-:S04]  /*0480*/  IMAD.WIDE.U32 R22, R7, -0x21131993, R10 ;  /* 0xdeece66d07167825 */ /* 0x000fc800078e000a */
[----:B------:R-:W-:-:S04]  /*0490*/  IMAD R7, R7, 0x5, R0 ;  /* 0x0000000507077824 */ /* 0x000fc800078e0200 */
[----:B------:R-:W-:Y:S01]  /*04a0*/  IMAD.IADD R12, R23, 0x1, R7 ;  /* 0x00000001170c7824 */ /* 0x000fe200078e0207 */
[----:B0-----:R-:W-:-:S04]  /*04b0*/  LOP3.LUT R5, R22, 0xffff0000, RZ, 0xc0, !PT ;  /* 0xffff000016057812 */ /* 0x001fc800078ec0ff */
        /* <DEDUP_REMOVED lines=9> */
[----:B------:R-:W-:-:S04]  /*0550*/  SGXT.U32 R5, R5, 0xf ;  /* 0x0000000f0505781a */ /* 0x000fc80000000000 */
[----:B------:R-:W-:-:S05]  /*0560*/  LOP3.LUT R2, R5, 0x7fff8000, R2, 0xf8, !PT ;  /* 0x7fff800005027812 */ /* 0x000fca00078ef802 */
        /* <DEDUP_REMOVED lines=15> */
[----:B------:R-:W-:Y:S02]  /*0660*/  SHF.R.S32.HI R11, RZ, 0x1f, R5 ;  /* 0x0000001fff0b7819 */ /* 0x000fe40000011405 */
[----:B------:R-:W-:Y:S02]  /*0670*/  SHF.R.U64 R2, R24, 0x10, R27 ;  /* 0x0000001018027819 */ /* 0x000fe4000000121b */
[--C-:B------:R-:W-:Y:S02]  /*0680*/  SHF.R.U64 R6, R6, 0x7, R7.reuse ;  /* 0x0000000706067819 */ /* 0x100fe40000001207 */
[----:B------:R-:W-:Y:S02]  /*0690*/  SHF.R.U32.HI R14, RZ, 0x7, R7 ;  /* 0x00000007ff0e7819 */ /* 0x000fe40000011607 */
[----:B------:R-:W-:Y:S01]  /*06a0*/  SHF.R.U32.HI R15, RZ, 0x1, R2 ;  /* 0x00000001ff0f7819 */ /* 0x000fe20000011602 */
[----:B------:R-:W-:-:S02]  /*06b0*/  IMAD R7, R11, R6, RZ ;  /* 0x000000060b077224 */ /* 0x000fc400078e02ff */
[----:B------:R-:W-:Y:S02]  /*06c0*/  IMAD.SHL.U32 R13, R27, 0x8000, RZ ;  /* 0x000080001b0d7824 */ /* 0x000fe400078e00ff */
[----:B------:R-:W-:Y:S01]  /*06d0*/  IMAD R21, R5, R14, R7 ;  /* 0x0000000e05157224 */ /* 0x000fe200078e0207 */
[----:B------:R-:W-:Y:S01]  /*06e0*/  SGXT.U32 R14, R15, 0xf ;  /* 0x0000000f0f0e781a */ /* 0x000fe20000000000 */
[----:B------:R-:W-:-:S03]  /*06f0*/  IMAD.WIDE.U32 R6, R5, R6, RZ ;  /* 0x0000000605067225 */ /* 0x000fc600078e00ff */
[----:B------:R-:W-:Y:S01]  /*0700*/  LOP3.LUT R14, R14, 0x7fff8000, R13, 0xf8, !PT ;  /* 0x7fff80000e0e7812 */ /* 0x000fe200078ef80d */
[----:B------:R-:W-:Y:S02]  /*0710*/  IMAD.SHL.U32 R12, R12, 0x8000, RZ ;  /* 0x000080000c0c7824 */ /* 0x000fe400078e00ff */
[----:B------:R-:W-:-:S03]  /*0720*/  IMAD.IADD R21, R7, 0x1, R21 ;  /* 0x0000000107157824 */ /* 0x000fc600078e0215 */
[----:B------:R-:W-:Y:S01]  /*0730*/  LOP3.LUT R7, R12, 0x7fff8000, RZ, 0xc0, !PT ;  /* 0x7fff80000c077812 */ /* 0x000fe200078ec0ff */
[----:B------:R-:W-:-:S04]  /*0740*/  IMAD.WIDE.U32 R12, R21, -0x392e1ef7, RZ ;  /* 0xc6d1e109150c7825 */ /* 0x000fc800078e00ff */
[----:B------:R-:W-:Y:S01]  /*0750*/  IMAD.WIDE.U32 R12, P0, R6, 0x29f16b11, R12 ;  /* 0x29f16b11060c7825 */ /* 0x000fe2000780000c */
[----:B------:R-:W-:-:S03]  /*0760*/  LEA.HI R22, R22, R7, RZ, 0xf ;  /* 0x0000000716167211 */ /* 0x000fc600078f78ff */
[----:B---3--:R-:W-:-:S04]  /*0770*/  IMAD R3, R3, 0x186a0, RZ ;  /* 0x000186a003037824 */ /* 0x008fc800078e02ff */
[----:B------:R-:W-:Y:S01]  /*0780*/  IMAD.WIDE.U32 R18, R14, R3, RZ ;  /* 0x000000030e127225 */ /* 0x000fe200078e00ff */
[----:B------:R-:W-:-:S05]  /*0790*/  SHF.R.S32.HI R15, RZ, 0x1f, R3 ;  /* 0x0000001fff0f7819 */ /* 0x000fca0000011403 */
[----:B------:R-:W-:Y:S02]  /*07a0*/  IMAD R16, R14, R15, R19 ;  /* 0x0000000f0e107224 */ /* 0x000fe400078e0213 */
[----:B------:R-:W-:-:S03]  /*07b0*/  IMAD.WIDE.U32 R14, R6, -0x392e1ef7, RZ ;  /* 0xc6d1e109060e7825 */ /* 0x000fc600078e00ff */
[----:B------:R-:W-:-:S04]  /*07c0*/  SHF.R.S32.HI R23, RZ, 0x1f, R16 ;  /* 0x0000001fff177819 */ /* 0x000fc80000011410 */
[----:B------:R-:W-:Y:S01]  /*07d0*/  SHF.R.U32.HI R23, RZ, 0x1, R23 ;  /* 0x00000001ff177819 */ /* 0x000fe20000011617 */
[----:B------:R-:W-:Y:S01]  /*07e0*/  IMAD.X R19, RZ, RZ, RZ, P0 ;  /* 0x000000ffff137224 */ /* 0x000fe200000e06ff */
[----:B------:R-:W-:Y:S02]  /*07f0*/  IADD3 RZ, P1, PT, R15, R12, RZ ;  /* 0x0000000c0fff7210 */ /* 0x000fe40007f3e0ff */
[----:B------:R-:W-:Y:S01]  /*0800*/  IADD3 R23, P5, PT, R23, R18, RZ ;  /* 0x0000001217177210 */ /* 0x000fe20007fbe0ff */
[----:B------:R-:W-:-:S04]  /*0810*/  IMAD.MOV.U32 R18, RZ, RZ, R13 ;  /* 0x000000ffff127224 */ /* 0x000fc800078e000d */
[C---:B------:R-:W-:Y:S01]  /*0820*/  IMAD.WIDE.U32.X R18, R21.reuse, 0x29f16b11, R18, P1 ;  /* 0x29f16b1115127825 */ /* 0x040fe200008e0412 */
[----:B------:R-:W-:Y:S02]  /*0830*/  ISETP.LT.AND P1, PT, R21, RZ, PT ;  /* 0x000000ff1500720c */ /* 0x000fe40003f21270 */
[----:B------:R-:W-:-:S04]  /*0840*/  IADD3 R3, P0, PT, R18, 0x392e1ef7, RZ ;  /* 0x392e1ef712037810 */ /* 0x000fc80007f1e0ff */
[----:B------:R-:W-:Y:S02]  /*0850*/  IADD3.X R7, PT, PT, R19, -0x29f16b12, RZ, P0, !PT ;  /* 0xd60e94ee13077810 */ /* 0x000fe400007fe4ff */
[----:B------:R-:W-:Y:S02]  /*0860*/  SEL R18, R3, R18, P1 ;  /* 0x0000001203127207 */ /* 0x000fe40000800000 */
[----:B------:R-:W-:Y:S01]  /*0870*/  SEL R19, R7, R19, P1 ;  /* 0x0000001307137207 */ /* 0x000fe20000800000 */
[----:B------:R-:W-:-:S03]  /*0880*/  IMAD.WIDE.U32 R14, R21, 0x6864b4fd, RZ ;  /* 0x6864b4fd150e7825 */ /* 0x000fc600078e00ff */
[----:B------:R-:W-:Y:S01]  /*0890*/  SHF.R.S64 R18, R18, 0xe, R19 ;  /* 0x0000000e12127819 */ /* 0x000fe20000001013 */
[----:B------:R-:W-:-:S03]  /*08a0*/  IMAD.WIDE.U32 R12, R6, 0x6864b4fd, RZ ;  /* 0x6864b4fd060c7825 */ /* 0x000fc600078e00ff */
[----:B------:R-:W-:Y:S01]  /*08b0*/  LEA.HI R18, P0, R19, R18, RZ, 0x1 ;  /* 0x0000001213127211 */ /* 0x000fe200078108ff */
[----:B------:R-:W-:-:S03]  /*08c0*/  IMAD.WIDE.U32 R14, P2, R6, -0xdfb23b1, R14 ;  /* 0xf204dc4f060e7825 */ /* 0x000fc6000784000e */
[----:B------:R-:W-:Y:S01]  /*08d0*/  LEA.HI.X.SX32 R12, R19, RZ, 0x12, P0 ;  /* 0x000000ff130c7211 */ /* 0x000fe200000f96ff */
[----:B------:R-:W-:Y:S01]  /*08e0*/  IMAD R3, R11, R18, RZ ;  /* 0x000000120b037224 */ /* 0x000fe200078e02ff */
[----:B------:R-:W-:Y:S01]  /*08f0*/  IADD3 RZ, P3, PT, R13, R14, RZ ;  /* 0x0000000e0dff7210 */ /* 0x000fe20007f7e0ff */
[----:B------:R-:W-:Y:S02]  /*0900*/  IMAD.X R13, RZ, RZ, RZ, P2 ;  /* 0x000000ffff0d7224 */ /* 0x000fe400010e06ff */
[C---:B------:R-:W-:Y:S02]  /*0910*/  IMAD R3, R5.reuse, R12, R3 ;  /* 0x0000000c05037224 */ /* 0x040fe400078e0203 */
[----:B------:R-:W-:Y:S02]  /*0920*/  IMAD.MOV.U32 R12, RZ, RZ, R15 ;  /* 0x000000ffff0c7224 */ /* 0x000fe400078e000f */
        /* <DEDUP_REMOVED lines=23> */
[----:B------:R-:W-:-:S04]  /*0aa0*/  IMAD.IADD R7, R13, 0x1, R7 ;  /* 0x000000010d077824 */ /* 0x000fc800078e0207 */
[----:B------:R-:W-:-:S04]  /*0ab0*/  IMAD.WIDE.U32 R14, R7, -0x392e1ef7, RZ ;  /* 0xc6d1e109070e7825 */ /* 0x000fc800078e00ff */
[----:B------:R-:W-:-:S04]  /*0ac0*/  IMAD.WIDE.U32 R18, R12, -0x392e1ef7, RZ ;  /* 0xc6d1e1090c127825 */ /* 0x000fc800078e00ff */
[----:B------:R-:W-:-:S04]  /*0ad0*/  IMAD.WIDE.U32 R14, P0, R12, 0x29f16b11, R14 ;  /* 0x29f16b110c0e7825 */ /* 0x000fc8000780000e */
[----:B------:R-:W-:Y:S01]  /*0ae0*/  IMAD.X R21, RZ, RZ, RZ, P0 ;  /* 0x000000ffff157224 */ /* 0x000fe200000e06ff */
[----:B------:R-:W-:Y:S01]  /*0af0*/  IADD3 RZ, P2, PT, R19, R14, RZ ;  /* 0x0000000e13ff7210 */ /* 0x000fe20007f5e0ff */
        /* <DEDUP_REMOVED lines=16> */
[----:B------:R-:W-:Y:S01]  /*0c00*/  IMAD R13, R5, R14, R13 ;  /* 0x0000000e050d7224 */ /* 0x000fe200078e020d */
[----:B------:R-:W-:-:S03]  /*0c10*/  IADD3 R14, P3, PT, R12, R19, RZ ;  /* 0x000000130c0e7210 */ /* 0x000fc60007f7e0ff */
[----:B------:R-:W-:-:S04]  /*0c20*/  IMAD.IADD R13, R21, 0x1, R13 ;  /* 0x00000001150d7824 */ /* 0x000fc800078e020d */
[----:B------:R-:W-:Y:S01]  /*0c30*/  IMAD.WIDE.U32 R18, R13, -0x392e1ef7, RZ ;  /* 0xc6d1e1090d127825 */ /* 0x000fe200078e00ff */
[----:B------:R-:W-:-:S03]  /*0c40*/  PRMT R15, R24, 0x5410, R2 ;  /* 0x00005410180f7816 */ /* 0x000fc60000000002 */
[----:B------:R-:W-:Y:S02]  /*0c50*/  VIADD R2, R17, 0x26597 ;  /* 0x0002659711027836 */ /* 0x000fe40000000000 */
[----:B------:R-:W-:-:S04]  /*0c60*/  IMAD.WIDE.U32 R18, P6, R20, 0x29f16b11, R18 ;  /* 0x29f16b1114127825 */ /* 0x000fc800078c0012 */
[----:B------:R-:W-:Y:S01]  /*0c70*/  IMAD.WIDE.U32 R20, R20, -0x392e1ef7, RZ ;  /* 0xc6d1e10914147825 */ /* 0x000fe200078e00ff */
[----:B------:R-:W-:Y:S02]  /*0c80*/  IADD3.X R25, PT, PT, RZ, RZ, RZ, P6, !PT ;  /* 0x000000ffff197210 */ /* 0x000fe400037fe4ff */
[----:B------:R-:W-:Y:S01]  /*0c90*/  ISETP.GT.U32.AND P6, PT, R2, 0x4cb2f, PT ;  /* 0x0004cb2f0200780c */ /* 0x000fe20003fc4070 */
[----:B------:R-:W-:Y:S01]  /*0ca0*/  IMAD.X R16, RZ, RZ, R16, P5 ;  /* 0x000000ffff107224 */ /* 0x000fe200028e0610 */
[----:B------:R-:W-:Y:S01]  /*0cb0*/  IADD3 RZ, P5, PT, R21, R18, RZ ;  /* 0x0000001215ff7210 */ /* 0x000fe20007fbe0ff */
[----:B------:R-:W-:-:S04]  /*0cc0*/  IMAD.MOV.U32 R24, RZ, RZ, R19 ;  /* 0x000000ffff187224 */ /* 0x000fc800078e0013 */
[----:B------:R-:W-:-:S03]  /*0cd0*/  IMAD.WIDE.U32.X R24, R13, 0x29f16b11, R24, P5 ;  /* 0x29f16b110d187825 */ /* 0x000fc600028e0418 */
[----:B------:R-:W-:-:S03]  /*0ce0*/  IADD3 R21, P5, PT, R24, 0x392e1ef7, RZ ;  /* 0x392e1ef718157810 */ /* 0x000fc60007fbe0ff */
[----:B------:R-:W-:Y:S01]  /*0cf0*/  @P6 VIADD R2, R17, 0xfff8cf39 ;  /* 0xfff8cf3911026836 */ /* 0x000fe20000000000 */
[----:B------:R-:W-:Y:S02]  /*0d00*/  IADD3.X R17, PT, PT, R25, -0x29f16b12, RZ, P5, !PT ;  /* 0xd60e94ee19117810 */ /* 0x000fe40002ffe4ff */
[----:B------:R-:W-:Y:S02]  /*0d10*/  ISETP.LT.AND P5, PT, R13, RZ, PT ;  /* 0x000000ff0d00720c */ /* 0x000fe40003fa1270 */
[----:B------:R-:W-:Y:S02]  /*0d20*/  SHF.R.U64 R23, R23, 0x1f, R16 ;  /* 0x0000001f17177819 */ /* 0x000fe40000001210 */
[----:B------:R-:W-:Y:S02]  /*0d30*/  SEL R13, R21, R24, P5 ;  /* 0x00000018150d7207 */ /* 0x000fe40002800000 */
[----:B------:R-:W-:Y:S02]  /*0d40*/  SEL R24, R17, R25, P5 ;  /* 0x0000001911187207 */ /* 0x000fe40002800000 */
[----:B------:R-:W0:Y:S01]  /*0d50*/  LDC.64 R16, c[0x4][0x8] ;  /* 0x01000200ff107b82 */ /* 0x000e220000000a00 */
[----:B------:R-:W-:Y:S04]  /*0d60*/  STG.E.U16 desc[UR4][R8.64+0x28], R27 ;  /* 0x0000281b08007986 */ /* 0x000fe8000c101504 */
[----:B------:R1:W-:Y:S04]  /*0d70*/  STG.E desc[UR4][R8.64+0x24], R15 ;  /* 0x0000240f08007986 */ /* 0x0003e8000c101904 */
[----:B------:R2:W-:Y:S01]  /*0d80*/  STG.E desc[UR4][R8.64], R23 ;  /* 0x0000001708007986 */ /* 0x0005e2000c101904 */
[----:B------:R-:W-:-:S05]  /*0d90*/  IMAD.WIDE R18, R2, R2, RZ ;  /* 0x0000000202127225 */ /* 0x000fca00078e02ff */
[--C-:B------:R-:W-:Y:S01]  /*0da0*/  SHF.R.U32.HI R25, RZ, 0x5, R19.reuse ;  /* 0x00000005ff197819 */ /* 0x100fe20000011613 */
[----:B0-----:R0:W3:Y:S01]  /*0db0*/  LDG.E R16, desc[UR4][R16.64] ;  /* 0x0000000410107981 */ /* 0x0010e2000c1e1900 */
[----:B------:R-:W-:-:S03]  /*0dc0*/  SHF.R.U64 R21, R18, 0x5, R19 ;  /* 0x0000000512157819 */ /* 0x000fc60000001213 */
[----:B------:R-:W-:-:S04]  /*0dd0*/  IMAD.WIDE.U32 R18, R25, 0x71b47843, RZ ;  /* 0x71b4784319127825 */ /* 0x000fc800078e00ff */
[----:B------:R-:W-:-:S04]  /*0de0*/  IMAD.WIDE.U32 R18, P5, R21, 0xa7c5ac4, R18 ;  /* 0x0a7c5ac415127825 */ /* 0x000fc800078a0012 */
[----:B------:R-:W-:-:S04]  /*0df0*/  IMAD.WIDE.U32 R20, R21, 0x71b47843, RZ ;  /* 0x71b4784315147825 */ /* 0x000fc800078e00ff */
[----:B------:R-:W-:Y:S01]  /*0e00*/  IMAD.MOV.U32 R20, RZ, RZ, R19 ;  /* 0x000000ffff147224 */ /* 0x000fe200078e0013 */
[----:B------:R-:W-:Y:S01]  /*0e10*/  IADD3 RZ, P6, PT, R21, R18, RZ ;  /* 0x0000001215ff7210 */ /* 0x000fe20007fde0ff */
[----:B------:R-:W-:-:S04]  /*0e20*/  IMAD.X R21, RZ, RZ, RZ, P5 ;  /* 0x000000ffff157224 */ /* 0x000fc800028e06ff */
[----:B------:R-:W-:Y:S01]  /*0e30*/  IMAD.WIDE.U32.X R20, R25, 0xa7c5ac4, R20, P6 ;  /* 0x0a7c5ac419147825 */ /* 0x000fe200030e0414 */
[----:B-1----:R-:W-:Y:S02]  /*0e40*/  IADD3.X R15, PT, PT, RZ, R7, RZ, P4, P3 ;  /* 0x00000007ff0f7210 */ /* 0x002fe400027e64ff */
[----:B------:R-:W-:Y:S02]  /*0e50*/  SHF.R.S32.HI R18, RZ, 0x1f, R2 ;  /* 0x0000001fff127819 */ /* 0x000fe40000011402 */
[----:B------:R-:W-:Y:S01]  /*0e60*/  SHF.R.U64 R19, R20, 0x7, R21 ;  /* 0x0000000714137819 */ /* 0x000fe20000001215 */
[----:B------:R-:W-:Y:S01]  /*0e70*/  IMAD.WIDE.U32.X R14, R7, -0x4d0b03f9, R14, P2 ;  /* 0xb2f4fc07070e7825 */ /* 0x000fe200010e040e */
[----:B------:R-:W-:Y:S02]  /*0e80*/  SHF.R.U32.HI R21, RZ, 0x7, R21 ;  /* 0x00000007ff157819 */ /* 0x000fe40000011615 */
[----:B--2---:R-:W-:Y:S01]  /*0e90*/  SHF.R.S64 R23, R13, 0xe, R24 ;  /* 0x0000000e0d177819 */ /* 0x004fe20000001018 */
[----:B------:R-:W-:Y:S01]  /*0ea0*/  IMAD R20, R18, R19, RZ ;  /* 0x0000001312147224 */ /* 0x000fe200078e02ff */
[----:B------:R-:W-:-:S03]  /*0eb0*/  IADD3 R12, P4, PT, -R12, R14, RZ ;  /* 0x0000000e0c0c7210 */ /* 0x000fc60007f9e1ff */
[----:B------:R-:W-:Y:S01]  /*0ec0*/  IMAD R13, R2, R21, R20 ;  /* 0x00000015020d7224 */ /* 0x000fe200078e0214 */
[C---:B------:R-:W-:Y:S02]  /*0ed0*/  LEA.HI R20, P2, R24.reuse, R23, RZ, 0x1 ;  /* 0x0000001718147211 */ /* 0x040fe400078508ff */
[----:B------:R-:W-:Y:S01]  /*0ee0*/  IADD3 R14, P3, PT, R3, -0x6864b4fd, RZ ;  /* 0x979b4b03030e7810 */ /* 0x000fe20007f7e0ff */
[----:B------:R-:W-:Y:S01]  /*0ef0*/  IMAD.X R7, R15, 0x1, ~R7, P4 ;  /* 0x000000010f077824 */ /* 0x000fe200020e0e07 */
[----:B------:R-:W-:Y:S01]  /*0f00*/  LEA.HI.X.SX32 R24, R24, RZ, 0x12, P2 ;  /* 0x000000ff18187211 */ /* 0x000fe200010f96ff */
[----:B------:R-:W-:Y:S01]  /*0f10*/  IMAD R11, R11, R20, RZ ;  /* 0x000000140b0b7224 */ /* 0x000fe200078e02ff */
[----:B------:R-:W-:Y:S02]  /*0f20*/  IADD3.X R21, PT, PT, R6, 0xdfb23b0, RZ, P3, !PT ;  /* 0x0dfb23b006157810 */ /* 0x000fe40001ffe4ff */
[----:B0-----:R-:W-:Y:S02]  /*0f30*/  IADD3 R17, P2, PT, R12, 0x6b6f730d, RZ ;  /* 0x6b6f730d0c117810 */ /* 0x001fe40007f5e0ff */
[----:B------:R-:W-:Y:S01]  /*0f40*/  SEL R3, R14, R3, P1 ;  /* 0x000000030e037207 */ /* 0x000fe20000800000 */
[----:B------:R-:W-:Y:S01]  /*0f50*/  IMAD.WIDE.U32 R14, R2, R19, RZ ;  /* 0x00000013020e7225 */ /* 0x000fe200078e00ff */
[----:B------:R-:W-:-:S03]  /*0f60*/  SEL R6, R21, R6, P1 ;  /* 0x0000000615067207 */ /* 0x000fc60000800000 */
[----:B------:R-:W-:Y:S01]  /*0f70*/  IMAD R19, R5, R24, R11 ;  /* 0x0000001805137224 */ /* 0x000fe200078e020b */
[----:B------:R-:W-:Y:S01]  /*0f80*/  IADD3.X R24, PT, PT, R7, 0x4d0b03f8, RZ, P2, !PT ;  /* 0x4d0b03f807187810 */ /* 0x000fe200017fe4ff */
[----:B------:R-:W-:Y:S01]  /*0f90*/  IMAD.WIDE.U32 R20, R5, R20, RZ ;  /* 0x0000001405147225 */ /* 0x000fe200078e00ff */
[----:B------:R-:W-:-:S03]  /*0fa0*/  SEL R17, R17, R12, P0 ;  /* 0x0000000c11117207 */ /* 0x000fc60000000000 */
[----:B------:R-:W-:Y:S01]  /*0fb0*/  IMAD.IADD R11, R15, 0x1, R13 ;  /* 0x000000010f0b7824 */ /* 0x000fe200078e020d */
[----:B------:R-:W-:Y:S01]  /*0fc0*/  SHF.R.U64 R13, R3, 0xf, R6 ;  /* 0x0000000f030d7819 */ /* 0x000fe20000001206 */
[----:B------:R-:W-:Y:S01]  /*0fd0*/  IMAD.IADD R3, R21, 0x1, R19 ;  /* 0x0000000115037824 */ /* 0x000fe200078e0213 */
[----:B------:R-:W-:Y:S01]  /*0fe0*/  SEL R12, R24, R7, P0 ;  /* 0x00000007180c7207 */ /* 0x000fe20000000000 */
[----:B------:R-:W-:Y:S01]  /*0ff0*/  IMAD.WIDE.U32 R26, R11, -0x392e1ef7, RZ ;  /* 0xc6d1e1090b1a7825 */ /* 0x000fe200078e00ff */
[----:B------:R-:W-:Y:S02]  /*1000*/  LEA.HI R7, R6, R13, RZ, 0x1 ;  /* 0x0000000d06077211 */ /* 0x000fe400078f08ff */
[--C-:B------:R-:W-:Y:S01]  /*1010*/  SHF.R.U64 R17, R17, 0x17, R12.reuse ;  /* 0x0000001711117819 */ /* 0x100fe2000000120c */
[----:B------:R-:W-:Y:S01]  /*1020*/  IMAD.WIDE.U32 R28, R3, 0x108bfb11, RZ ;  /* 0x108bfb11031c7825 */ /* 0x000fe200078e00ff */
[----:B------:R-:W-:-:S03]  /*1030*/  SHF.R.U32.HI R6, RZ, 0x1f, R12 ;  /* 0x0000001fff067819 */ /* 0x000fc6000001160c */
[----:B------:R-:W-:Y:S01]  /*1040*/  IMAD.WIDE.U32 R26, P2, R14, 0x29f16b11, R26 ;  /* 0x29f16b110e1a7825 */ /* 0x000fe2000784001a */
[----:B------:R-:W-:-:S03]  /*1050*/  IADD3 R17, PT, PT, R7, R17, R6 ;  /* 0x0000001107117210 */ /* 0x000fc60007ffe006 */
[----:B------:R-:W-:-:S04]  /*1060*/  IMAD.WIDE.U32 R6, R14, -0x392e1ef7, RZ ;  /* 0xc6d1e1090e067825 */ /* 0x000fc800078e00ff */
[----:B------:R-:W-:-:S04]  /*1070*/  IMAD.WIDE.U32 R28, P1, R20, -0x442c90c6, R28 ;  /* 0xbbd36f3a141c7825 */ /* 0x000fc8000782001c */
[----:B------:R-:W-:Y:S01]  /*1080*/  IMAD.WIDE.U32 R12, R20, 0x108bfb11, RZ ;  /* 0x108bfb11140c7825 */ /* 0x000fe200078e00ff */
[----:B------:R-:W-:-:S03]  /*1090*/  IADD3 RZ, P3, PT, R7, R26, RZ ;  /* 0x0000001a07ff7210 */ /* 0x000fc60007f7e0ff */
[----:B------:R-:W-:Y:S01]  /*10a0*/  IMAD.X R7, RZ, RZ, RZ, P2 ;  /* 0x000000ffff077224 */ /* 0x000fe200010e06ff */
[----:B------:R-:W-:Y:S01]  /*10b0*/  IADD3 RZ, P0, PT, R13, R28, RZ ;  /* 0x0000001c0dff7210 */ /* 0x000fe20007f1e0ff */
[----:B------:R-:W-:Y:S02]  /*10c0*/  IMAD.MOV.U32 R6, RZ, RZ, R27 ;  /* 0x000000ffff067224 */ /* 0x000fe400078e001b */
[----:B------:R-:W-:-:S04]  /*10d0*/  IMAD.WIDE.U32 R12, R11, 0x6864b4fd, RZ ;  /* 0x6864b4fd0b0c7825 */ /* 0x000fc800078e00ff */
[----:B------:R-:W-:-:S04]  /*10e0*/  IMAD.WIDE.U32.X R26, R11, 0x29f16b11, R6, P3 ;  /* 0x29f16b110b1a7825 */ /* 0x000fc800018e0406 */
[----:B------:R-:W-:Y:S01]  /*10f0*/  IMAD.WIDE.U32 R12, P2, R14, -0xdfb23b1, R12 ;  /* 0xf204dc4f0e0c7825 */ /* 0x000fe2000784000c */
[----:B------:R-:W-:-:S03]  /*1100*/  IADD3 R21, P3, PT, R26, 0x392e1ef7, RZ ;  /* 0x392e1ef71a157810 */ /* 0x000fc60007f7e0ff */
[----:B------:R-:W-:-:S04]  /*1110*/  IMAD.WIDE.U32 R6, R14, 0x6864b4fd, RZ ;  /* 0x6864b4fd0e067825 */ /* 0x000fc800078e00ff */
[----:B------:R-:W-:Y:S01]  /*1120*/  IMAD.X R25, RZ, RZ, RZ, P1 ;  /* 0x000000ffff197224 */ /* 0x000fe200008e06ff */
[----:B------:R-:W-:Y:S02]  /*1130*/  IADD3 RZ, P4, PT, R7, R12, RZ ;  /* 0x0000000c07ff7210 */ /* 0x000fe40007f9e0ff */
[----:B------:R-:W-:Y:S02]  /*1140*/  ISETP.LT.AND P1, PT, R11, RZ, PT ;  /* 0x000000ff0b00720c */ /* 0x000fe40003f21270 */
[----:B------:R-:W-:Y:S02]  /*1150*/  IADD3.X R7, PT, PT, R27, -0x29f16b12, RZ, P3, !PT ;  /* 0xd60e94ee1b077810 */ /* 0x000fe40001ffe4ff */
[----:B------:R-:W-:Y:S02]  /*1160*/  SEL R21, R21, R26, P1 ;  /* 0x0000001a15157207 */ /* 0x000fe40000800000 */
[----:B------:R-:W-:Y:S01]  /*1170*/  SEL R26, R7, R27, P1 ;  /* 0x0000001b071a7207 */ /* 0x000fe20000800000 */
[----:B------:R-:W-:-:S03]  /*1180*/  IMAD.MOV.U32 R24, RZ, RZ, R29 ;  /* 0x000000ffff187224 */ /* 0x000fc600078e001d */
[----:B------:R-:W-:Y:S01]  /*1190*/  SHF.R.S64 R21, R21, 0xe, R26 ;  /* 0x0000000e15157819 */ /* 0x000fe2000000101a */
[----:B------:R-:W-:-:S03]  /*11a0*/  IMAD.WIDE.U32.X R6, R3, -0x442c90c6, R24, P0 ;  /* 0xbbd36f3a03067825 */ /* 0x000fc600000e0418 */
[----:B------:R-:W-:Y:S01]  /*11b0*/  LEA.HI R21, P3, R26, R21, RZ, 0x1 ;  /* 0x000000151a157211 */ /* 0x000fe200078708ff */
[----:B------:R-:W-:-:S03]  /*11c0*/  IMAD.X R25, RZ, RZ, RZ, P2 ;  /* 0x000000ffff197224 */ /* 0x000fc600010e06ff */
[----:B------:R-:W-:Y:S01]  /*11d0*/  LEA.HI.X.SX32 R15, R26, RZ, 0x12, P3 ;  /* 0x000000ff1a0f7211 */ /* 0x000fe200018f96ff */
[----:B------:R-:W-:Y:S01]  /*11e0*/  IMAD R12, R18, R21, RZ ;  /* 0x00000015120c7224 */ /* 0x000fe200078e02ff */
[----:B------:R-:W-:Y:S01]  /*11f0*/  IADD3 R19, P0, PT, -R20, R6, RZ ;  /* 0x0000000614137210 */ /* 0x000fe20007f1e1ff */
[----:B------:R-:W-:Y:S02]  /*1200*/  IMAD.MOV.U32 R24, RZ, RZ, R13 ;  /* 0x000000ffff187224 */ /* 0x000fe400078e000d */
        /* <DEDUP_REMOVED lines=24> */
[----:B------:R-:W-:-:S04]  /*1390*/  IADD3 R15, P2, PT, R6, -0x6864b4fd, RZ ;  /* 0x979b4b03060f7810 */ /* 0x000fc80007f5e0ff */
[----:B------:R-:W-:Y:S02]  /*13a0*/  IADD3 R25, PT, PT, R21, R13, RZ ;  /* 0x0000000d15197210 */ /* 0x000fe40007ffe0ff */
[----:B------:R-:W-:Y:S02]  /*13b0*/  SEL R6, R15, R6, P1 ;  /* 0x000000060f067207 */ /* 0x000fe40000800000 */
[----:B------:R-:W-:Y:S01]  /*13c0*/  IADD3.X R12, PT, PT, R11, 0xdfb23b0, RZ, P2, !PT ;  /* 0x0dfb23b00b0c7810 */ /* 0x000fe200017fe4ff */
[----:B------:R-:W-:-:S03]  /*13d0*/  IMAD.WIDE.U32 R14, R25, -0x392e1ef7, RZ ;  /* 0xc6d1e109190e7825 */ /* 0x000fc600078e00ff */
[----:B------:R-:W-:Y:S01]  /*13e0*/  SEL R11, R12, R11, P1 ;  /* 0x0000000b0c0b7207 */ /* 0x000fe20000800000 */
[----:B------:R-:W-:-:S04]  /*13f0*/  IMAD.WIDE.U32 R12, R20, -0x392e1ef7, RZ ;  /* 0xc6d1e109140c7825 */ /* 0x000fc800078e00ff */
[----:B------:R-:W-:-:S03]  /*1400*/  IMAD.WIDE.U32 R14, P1, R20, 0x29f16b11, R14 ;  /* 0x29f16b11140e7825 */ /* 0x000fc6000782000e */
[----:B------:R-:W-:Y:S01]  /*1410*/  IADD3 RZ, P3, PT, R13, R14, RZ ;  /* 0x0000000e0dff7210 */ /* 0x000fe20007f7e0ff */
[----:B------:R-:W-:-:S04]  /*1420*/  IMAD.WIDE.U32 R12, R25, -0x6b6f730d, RZ ;  /* 0x94908cf3190c7825 */ /* 0x000fc800078e00ff */
[----:B------:R-:W-:Y:S02]  /*1430*/  IMAD.X R27, RZ, RZ, RZ, P1 ;  /* 0x000000ffff1b7224 */ /* 0x000fe400008e06ff */
[----:B------:R-:W-:Y:S02]  /*1440*/  IMAD.MOV.U32 R26, RZ, RZ, R15 ;  /* 0x000000ffff1a7224 */ /* 0x000fe400078e000f */
[----:B------:R-:W-:-:S04]  /*1450*/  IMAD.WIDE.U32 R12, P2, R20, -0x4d0b03f9, R12 ;  /* 0xb2f4fc07140c7825 */ /* 0x000fc8000784000c */
[----:B------:R-:W-:-:S04]  /*1460*/  IMAD.WIDE.U32 R14, R20, -0x6b6f730d, RZ ;  /* 0x94908cf3140e7825 */ /* 0x000fc800078e00ff */
[----:B------:R-:W-:Y:S01]  /*1470*/  IMAD.WIDE.U32.X R26, R25, 0x29f16b11, R26, P3 ;  /* 0x29f16b11191a7825 */ /* 0x000fe200018e041a */
[----:B------:R-:W-:Y:S02]  /*1480*/  SHF.R.U64 R6, R6, 0xf, R11 ;  /* 0x0000000f06067819 */ /* 0x000fe4000000120b */
[----:B------:R-:W-:Y:S02]  /*1490*/  IADD3 RZ, P4, PT, R15, R12, RZ ;  /* 0x0000000c0fff7210 */ /* 0x000fe40007f9e0ff */
[----:B------:R-:W-:Y:S02]  /*14a0*/  IADD3 R15, P3, PT, R26, 0x392e1ef7, RZ ;  /* 0x392e1ef71a0f7810 */ /* 0x000fe40007f7e0ff */
[----:B------:R-:W-:Y:S02]  /*14b0*/  LEA.HI R23, R11, R6, RZ, 0x1 ;  /* 0x000000060b177211 */ /* 0x000fe400078f08ff */
[----:B------:R-:W-:Y:S02]  /*14c0*/  ISETP.LT.AND P1, PT, R25, RZ, PT ;  /* 0x000000ff1900720c */ /* 0x000fe40003f21270 */
[----:B------:R-:W-:-:S02]  /*14d0*/  IADD3.X R11, PT, PT, R27, -0x29f16b12, RZ, P3, !PT ;  /* 0xd60e94ee1b0b7810 */ /* 0x000fc40001ffe4ff */
[----:B------:R-:W-:Y:S02]  /*14e0*/  SEL R15, R15, R26, P1 ;  /* 0x0000001a0f0f7207 */ /* 0x000fe40000800000 */
[----:B------:R-:W-:-:S04]  /*14f0*/  SEL R26, R11, R27, P1 ;  /* 0x0000001b0b1a7207 */ /* 0x000fc80000800000 */
[----:B------:R-:W-:Y:S02]  /*1500*/  SHF.R.S64 R15, R15, 0xe, R26 ;  /* 0x0000000e0f0f7819 */ /* 0x000fe4000000101a */
[----:B------:R-:W-:Y:S02]  /*1510*/  IADD3 R12, P5, PT, R20, R13, RZ ;  /* 0x0000000d140c7210 */ /* 0x000fe40007fbe0ff */
[C---:B------:R-:W-:Y:S02]  /*1520*/  LEA.HI R15, P3, R26.reuse, R15, RZ, 0x1 ;  /* 0x0000000f1a0f7211 */ /* 0x040fe400078708ff */
[----:B------:R-:W-:Y:S02]  /*1530*/  IADD3.X R13, PT, PT, RZ, R25, RZ, P2, P5 ;  /* 0x00000019ff0d7210 */ /* 0x000fe400017ea4ff */
[----:B------:R-:W-:Y:S01]  /*1540*/  LEA.HI.X.SX32 R11, R26, RZ, 0x12, P3 ;  /* 0x000000ff1a0b7211 */ /* 0x000fe200018f96ff */
[-C--:B------:R-:W-:Y:S02]  /*1550*/  IMAD R6, R18, R15.reuse, RZ ;  /* 0x0000000f12067224 */ /* 0x080fe400078e02ff */
[----:B------:R-:W-:-:S04]  /*1560*/  IMAD.WIDE.U32 R14, R2, R15, RZ ;  /* 0x0000000f020e7225 */ /* 0x000fc800078e00ff */
[----:B------:R-:W-:Y:S02]  /*1570*/  IMAD R11, R2, R11, R6 ;  /* 0x0000000b020b7224 */ /* 0x000fe400078e0206 */
        /* <DEDUP_REMOVED lines=32> */
[----:B------:R-:W-:Y:S01]  /*1780*/  IMAD.MOV.U32 R14, RZ, RZ, R13 ;  /* 0x000000ffff0e7224 */ /* 0x000fe200078e000d */
[--C-:B------:R-:W-:Y:S01]  /*1790*/  SHF.R.U64 R6, R11, 0x17, R18.reuse ;  /* 0x000000170b067819 */ /* 0x100fe20000001212 */
[----:B---3--:R-:W-:Y:S01]  /*17a0*/  IMAD R13, R16, 0x186a0, RZ ;  /* 0x000186a0100d7824 */ /* 0x008fe200078e02ff */
[----:B------:R-:W-:Y:S01]  /*17b0*/  SHF.R.U32.HI R11, RZ, 0x1f, R18 ;  /* 0x0000001fff0b7819 */ /* 0x000fe20000011612 */
[----:B------:R-:W-:-:S03]  /*17c0*/  IMAD.WIDE.U32.X R14, R21, -0x442c90c6, R14, P1 ;  /* 0xbbd36f3a150e7825 */ /* 0x000fc600008e040e */
[----:B------:R-:W-:Y:S01]  /*17d0*/  IADD3 R23, PT, PT, R23, R6, R11 ;  /* 0x0000000617177210 */ /* 0x000fe20007ffe00b */
[----:B------:R-:W-:Y:S01]  /*17e0*/  IMAD.X R11, R7, 0x1, ~R3, P0 ;  /* 0x00000001070b7824 */ /* 0x000fe200000e0e03 */
[----:B------:R-:W-:Y:S01]  /*17f0*/  IADD3 R20, P2, PT, -R20, R14, RZ ;  /* 0x0000000e14147210 */ /* 0x000fe20007f5e1ff */
[C---:B------:R-:W-:Y:S01]  /*1800*/  IMAD.WIDE.U32 R6, R22.reuse, R13, RZ ;  /* 0x0000000d16067225 */ /* 0x040fe200078e00ff */
[----:B------:R-:W-:Y:S02]  /*1810*/  SHF.R.S32.HI R25, RZ, 0x1f, R13 ;  /* 0x0000001fff197819 */ /* 0x000fe4000001140d */
[----:B------:R-:W-:Y:S01]  /*1820*/  IADD3 R14, P0, PT, R19, -0x108bfb11, RZ ;  /* 0xef7404ef130e7810 */ /* 0x000fe20007f1e0ff */
[----:B------:R-:W-:Y:S01]  /*1830*/  IMAD.X R15, R15, 0x1, ~R21, P2 ;  /* 0x000000010f0f7824 */ /* 0x000fe200010e0e15 */
[----:B------:R-:W-:Y:S01]  /*1840*/  ISETP.LT.AND P1, PT, R3, RZ, PT ;  /* 0x000000ff0300720c */ /* 0x000fe20003f21270 */
[----:B------:R-:W-:Y:S01]  /*1850*/  IMAD R22, R22, R25, R7 ;  /* 0x0000001916167224 */ /* 0x000fe200078e0207 */
[----:B------:R-:W-:-:S02]  /*1860*/  IADD3.X R12, PT, PT, R11, 0x442c90c5, RZ, P0, !PT ;  /* 0x442c90c50b0c7810 */ /* 0x000fc400007fe4ff */
[----:B------:R-:W-:Y:S02]  /*1870*/  IADD3 R7, P2, PT, R20, -0x108bfb11, RZ ;  /* 0xef7404ef14077810 */ /* 0x000fe40007f5e0ff */
[----:B------:R-:W-:Y:S02]  /*1880*/  ISETP.LT.AND P0, PT, R21, RZ, PT ;  /* 0x000000ff1500720c */ /* 0x000fe40003f01270 */
[----:B------:R-:W-:Y:S02]  /*1890*/  SEL R3, R12, R11, P1 ;  /* 0x0000000b0c037207 */ /* 0x000fe40000800000 */
[----:B------:R-:W-:Y:S02]  /*18a0*/  IADD3.X R16, PT, PT, R15, 0x442c90c5, RZ, P2, !PT ;  /* 0x442c90c50f107810 */ /* 0x000fe400017fe4ff */
[----:B------:R-:W-:Y:S02]  /*18b0*/  SHF.R.S32.HI R11, RZ, 0x1f, R22 ;  /* 0x0000001fff0b7819 */ /* 0x000fe40000011416 */
[----:B------:R-:W-:-:S02]  /*18c0*/  SEL R14, R14, R19, P1 ;  /* 0x000000130e0e7207 */ /* 0x000fc40000800000 */
[----:B------:R-:W-:Y:S02]  /*18d0*/  SEL R12, R7, R20, P0 ;  /* 0x00000014070c7207 */ /* 0x000fe40000000000 */
[----:B------:R-:W-:Y:S02]  /*18e0*/  SEL R7, R16, R15, P0 ;  /* 0x0000000f10077207 */ /* 0x000fe40000000000 */
[----:B------:R-:W-:Y:S02]  /*18f0*/  SHF.R.U32.HI R11, RZ, 0x1, R11 ;  /* 0x00000001ff0b7819 */ /* 0x000fe4000001160b */
[--C-:B------:R-:W-:Y:S02]  /*1900*/  SHF.R.U64 R14, R14, 0x1b, R3.reuse ;  /* 0x0000001b0e0e7819 */ /* 0x100fe40000001203 */
[----:B------:R-:W-:Y:S02]  /*1910*/  SHF.R.U32.HI R3, RZ, 0x1f, R3 ;  /* 0x0000001fff037819 */ /* 0x000fe40000011603 */
[----:B------:R-:W-:-:S02]  /*1920*/  SHF.R.U64 R12, R12, 0x1b, R7 ;  /* 0x0000001b0c0c7819 */ /* 0x000fc40000001207 */
[----:B------:R-:W-:Y:S02]  /*1930*/  IADD3 R11, P0, PT, R11, R6, RZ ;  /* 0x000000060b0b7210 */ /* 0x000fe40007f1e0ff */
[----:B------:R-:W-:Y:S02]  /*1940*/  SHF.R.U32.HI R7, RZ, 0x1f, R7 ;  /* 0x0000001fff077819 */ /* 0x000fe40000011607 */
[----:B------:R-:W-:Y:S01]  /*1950*/  IADD3 R14, PT, PT, R17, R14, R3 ;  /* 0x0000000e110e7210 */ /* 0x000fe20007ffe003 */
[----:B------:R-:W-:Y:S01]  /*1960*/  IMAD.X R22, RZ, RZ, R22, P0 ;  /* 0x000000ffff167224 */ /* 0x000fe200000e0616 */
[----:B------:R-:W-:Y:S01]  /*1970*/  IADD3 R23, PT, PT, R23, R12, R7 ;  /* 0x0000000c17177210 */ /* 0x000fe20007ffe007 */
[----:B------:R-:W-:Y:S01]  /*1980*/  IMAD.MOV.U32 R13, RZ, RZ, 0x8235 ;  /* 0x00008235ff0d7424 */ /* 0x000fe200078e00ff */
[----:B------:R-:W-:Y:S01]  /*1990*/  PRMT R3, R10, 0x5410, R0 ;  /* 0x000054100a037816 */ /* 0x000fe20000000000 */
[----:B------:R-:W-:Y:S01]  /*19a0*/  IMAD.IADD R7, R5, 0x1, R14 ;  /* 0x0000000105077824 */ /* 0x000fe200078e020e */
[----:B------:R-:W-:Y:S01]  /*19b0*/  SHF.R.U64 R11, R11, 0x1f, R22 ;  /* 0x0000001f0b0b7819 */ /* 0x000fe20000001216 */
[----:B------:R-:W-:-:S02]  /*19c0*/  IMAD.IADD R5, R2, 0x1, R23 ;  /* 0x0000000102057824 */ /* 0x000fc400078e0217 */
[----:B------:R-:W-:Y:S01]  /*19d0*/  IMAD.MOV.U32 R15, RZ, RZ, 0x8236 ;  /* 0x00008236ff0f7424 */ /* 0x000fe200078e00ff */
[----:B------:R-:W-:Y:S04]  /*19e0*/  STG.E desc[UR4][R8.64+0x24], R3 ;  /* 0x0000240308007986 */ /* 0x000fe8000c101904 */
[----:B------:R-:W-:Y:S04]  /*19f0*/  STG.E desc[UR4][R8.64+0x10], R13 ;  /* 0x0000100d08007986 */ /* 0x000fe8000c101904 */
[----:B------:R-:W-:Y:S04]  /*1a00*/  STG.E desc[UR4][R8.64+0x18], R13 ;  /* 0x0000180d08007986 */ /* 0x000fe8000c101904 */
[----:B------:R-:W-:Y:S04]  /*1a10*/  STG.E desc[UR4][R8.64+0x14], R15 ;  /* 0x0000140f08007986 */ /* 0x000fe8000c101904 */
[----:B------:R-:W-:Y:S04]  /*1a20*/  STG.E.U16 desc[UR4][R8.64+0x28], R4 ;  /* 0x0000280408007986 */ /* 0x000fe8000c101504 */
[----:B------:R-:W-:Y:S04]  /*1a30*/  STG.E desc[UR4][R8.64+0x4], R11 ;  /* 0x0000040b08007986 */ /* 0x000fe8000c101904 */
[----:B------:R-:W-:Y:S04]  /*1a40*/  STG.E desc[UR4][R8.64+0x8], R7 ;  /* 0x0000080708007986 */ /* 0x000fe8000c101904 */
[----:B------:R-:W-:Y:S01]  /*1a50*/  STG.E desc[UR4][R8.64+0xc], R5 ;  /* 0x00000c0508007986 */ /* 0x000fe2000c101904 */
[----:B------:R-:W-:Y:S05]  /*1a60*/  EXIT ;  /* 0x000000000000794d */ /* 0x000fea0003800000 */
.L_x_45:
        /* <DEDUP_REMOVED lines=9> */
.L_x_53:


//--------------------- .text.initGPU             --------------------------
	.section	.text.initGPU,"ax",@progbits
	.align	128
        .global         initGPU
        .type           initGPU,@function
        .size           initGPU,(.L_x_54 - initGPU)
        .other          initGPU,@"STO_CUDA_ENTRY STV_DEFAULT"
initGPU:
.text.initGPU:
[----:B------:R-:W-:Y:S08]  /*0000*/  LDC R1, c[0x0][0x37c] ;  /* 0x0000df00ff017b82 */ /* 0x000ff00000000800 */
[----:B------:R-:W0:Y:S01]  /*0010*/  LDC.64 R4, c[0x4][RZ] ;  /* 0x01000000ff047b82 */ /* 0x000e220000000a00 */
[----:B------:R-:W0:Y:S07]  /*0020*/  LDCU.64 UR4, c[0x0][0x358] ;  /* 0x00006b00ff0477ac */ /* 0x000e2e0008000a00 */
[----:B------:R-:W0:Y:S08]  /*0030*/  LDC.64 R28, c[0x0][0x390] ;  /* 0x0000e400ff1c7b82 */ /* 0x000e300000000a00 */
[----:B------:R-:W1:Y:S08]  /*0040*/  LDC.64 R8, c[0x4][0x8] ;  /* 0x01000200ff087b82 */ /* 0x000e700000000a00 */
[----:B------:R-:W2:Y:S08]  /*0050*/  LDC R7, c[0x0][0x3a8] ;  /* 0x0000ea00ff077b82 */ /* 0x000eb00000000800 */
[----:B------:R-:W2:Y:S01]  /*0060*/  LDC.64 R2, c[0x4][0x10] ;  /* 0x01000400ff027b82 */ /* 0x000ea20000000a00 */
[----:B0-----:R0:W-:Y:S07]  /*0070*/  STG.E desc[UR4][R4.64], R28 ;  /* 0x0000001c04007986 */ /* 0x0011ee000c101904 */
[----:B------:R-:W3:Y:S01]  /*0080*/  LDC.64 R10, c[0x4][0x18] ;  /* 0x01000600ff0a7b82 */ /* 0x000ee20000000a00 */
[----:B-1----:R1:W-:Y:S07]  /*0090*/  STG.E desc[UR4][R8.64], R29 ;  /* 0x0000001d08007986 */ /* 0x0023ee000c101904 */
[----:B------:R-:W3:Y:S08]  /*00a0*/  LDC.64 R20, c[0x0][0x380] ;  /* 0x0000e000ff147b82 */ /* 0x000ef00000000a00 */
[----:B------:R-:W4:Y:S01]  /*00b0*/  LDC.64 R22, c[0x0][0x388] ;  /* 0x0000e200ff167b82 */ /* 0x000f220000000a00 */
[----:B--2---:R-:W-:Y:S07]  /*00c0*/  STG.E desc[UR4][R2.64], R7 ;  /* 0x0000000702007986 */ /* 0x004fee000c101904 */
[----:B------:R-:W4:Y:S08]  /*00d0*/  LDC.64 R12, c[0x4][0x20] ;  /* 0x01000800ff0c7b82 */ /* 0x000f300000000a00 */
[----:B------:R-:W2:Y:S01]  /*00e0*/  LDC.64 R14, c[0x4][0x28] ;  /* 0x01000a00ff0e7b82 */ /* 0x000ea20000000a00 */
[----:B---3--:R3:W-:Y:S07]  /*00f0*/  STG.E.64 desc[UR4][R10.64], R20 ;  /* 0x000000140a007986 */ /* 0x0087ee000c101b04 */
[----:B------:R-:W2:Y:S08]  /*0100*/  LDC.64 R24, c[0x0][0x398] ;  /* 0x0000e600ff187b82 */ /* 0x000eb00000000a00 */
[----:B------:R-:W5:Y:S01]  /*0110*/  LDC.64 R16, c[0x4][0x30] ;  /* 0x01000c00ff107b82 */ /* 0x000f620000000a00 */
[----:B----4-:R4:W-:Y:S07]  /*0120*/  STG.E.64 desc[UR4][R12.64], R22 ;  /* 0x000000160c007986 */ /* 0x0109ee000c101b04 */
[----:B------:R-:W5:Y:S08]  /*0130*/  LDC.64 R26, c[0x0][0x3a0] ;  /* 0x0000e800ff1a7b82 */ /* 0x000f700000000a00 */
[----:B------:R-:W3:Y:S01]  /*0140*/  LDC.64 R18, c[0x4][0x40] ;  /* 0x01001000ff127b82 */ /* 0x000ee20000000a00 */
[----:B--2---:R2:W-:Y:S07]  /*0150*/  STG.E.64 desc[UR4][R14.64], R24 ;  /* 0x000000180e007986 */ /* 0x0045ee000c101b04 */
[----:B0-----:R-:W0:Y:S08]  /*0160*/  LDC.64 R4, c[0x4][0x38] ;  /* 0x01000e00ff047b82 */ /* 0x001e300000000a00 */
[----:B-1----:R-:W0:Y:S01]  /*0170*/  LDC.64 R28, c[0x0][0x3b0] ;  /* 0x0000ec00ff1c7b82 */ /* 0x002e220000000a00 */
[----:B-----5:R1:W-:Y:S07]  /*0180*/  STG.E.64 desc[UR4][R16.64], R26 ;  /* 0x0000001a10007986 */ /* 0x0203ee000c101b04 */
[----:B------:R-:W5:Y:S01]  /*0190*/  LDC.64 R8, c[0x0][0x3b0] ;  /* 0x0000ec00ff087b82 */ /* 0x000f620000000a00 */
[----:B---3--:R-:W-:Y:S04]  /*01a0*/  STG.E desc[UR4][R18.64], R7 ;  /* 0x0000000712007986 */ /* 0x008fe8000c101904 */
[----:B0-----:R-:W-:Y:S04]  /*01b0*/  STG.E.64 desc[UR4][R4.64], R28 ;  /* 0x0000001c04007986 */ /* 0x001fe8000c101b04 */
[----:B-----5:R0:W-:Y:S04]  /*01c0*/  STG.E desc[UR4][R8.64], R7 ;  /* 0x0000000708007986 */ /* 0x0201e8000c101904 */
[----:B------:R-:W3:Y:S04]  /*01d0*/  LDG.E.64 R10, desc[UR4][R4.64] ;  /* 0x00000004040a7981 */ /* 0x000ee8000c1e1b00 */
[----:B---3--:R-:W-:Y:S04]  /*01e0*/  ST.E desc[UR4][R10.64+0x4], RZ ;  /* 0x000004ff0a007985 */ /* 0x008fe8000c101904 */
[----:B------:R-:W3:Y:S04]  /*01f0*/  LDG.E R3, desc[UR4][R2.64] ;  /* 0x0000000402037981 */ /* 0x000ee8000c1e1900 */
[----:B------:R-:W3:Y:S04]  /*0200*/  LDG.E.64 R20, desc[UR4][R4.64] ;  /* 0x0000000404147981 */ /* 0x000ee8000c1e1b00 */
[----:B---3--:R-:W-:Y:S04]  /*0210*/  ST.E desc[UR4][R20.64+0x8], R3 ;  /* 0x0000080314007985 */ /* 0x008fe8000c101904 */
[----:B----4-:R-:W3:Y:S04]  /*0220*/  LDG.E.64 R12, desc[UR4][R4.64] ;  /* 0x00000004040c7981 */ /* 0x010ee8000c1e1b00 */
[----:B---3--:R-:W-:Y:S04]  /*0230*/  ST.E desc[UR4][R12.64+0xc], RZ ;  /* 0x00000cff0c007985 */ /* 0x008fe8000c101904 */
[----:B--2---:R-:W2:Y:S04]  /*0240*/  LDG.E.64 R14, desc[UR4][R4.64] ;  /* 0x00000004040e7981 */ /* 0x004ea8000c1e1b00 */
[----:B--2---:R-:W-:Y:S04]  /*0250*/  ST.E desc[UR4][R14.64+0x10], RZ ;  /* 0x000010ff0e007985 */ /* 0x004fe8000c101904 */
[----:B-1----:R-:W2:Y:S04]  /*0260*/  LDG.E.64 R16, desc[UR4][R4.64] ;  /* 0x0000000404107981 */ /* 0x002ea8000c1e1b00 */
[----:B--2---:R-:W-:Y:S04]  /*0270*/  ST.E desc[UR4][R16.64+0x14], RZ ;  /* 0x000014ff10007985 */ /* 0x004fe8000c101904 */
[----:B0-----:R-:W2:Y:S04]  /*0280*/  LDG.E.64 R6, desc[UR4][R4.64] ;  /* 0x0000000404067981 */ /* 0x001ea8000c1e1b00 */
[----:B--2---:R-:W-:Y:S01]  /*0290*/  ST.E desc[UR4][R6.64+0x18], RZ ;  /* 0x000018ff06007985 */ /* 0x004fe2000c101904 */
[----:B------:R-:W-:Y:S05]  /*02a0*/  EXIT ;  /* 0x000000000000794d */ /* 0x000fea0003800000 */
.L_x_46:
        /* <DEDUP_REMOVED lines=13> */
.L_x_54:


//--------------------- .nv.shared.step3          --------------------------
	.section	.nv.shared.step3,"aw",@nobits
	.sectionflags	@""
	.align	16
	.zero		1024


//--------------------- .nv.shared.reserved.0     --------------------------
	.section	.nv.shared.reserved.0,"aw",@nobits
	.weak		__nv_reservedSMEM_offset_0_alias
	.size		__nv_reservedSMEM_offset_0_alias, 0, 64
	.other		__nv_reservedSMEM_offset_0_alias,@"STO_CUDA_RESERVED_SHARED STV_DEFAULT"
__nv_reservedSMEM_offset_0_alias:
	.zero		0
	.zero		64


//--------------------- .nv.global                --------------------------
	.section	.nv.global,"aw",@nobits
	.align	8
.nv.global:
	.type		cells_aux,@object
	.size		cells_aux,(culture_cells - cells_aux)
cells_aux:
	.zero		8
	.type		culture_cells,@object
	.size		culture_cells,(culture - culture_cells)
culture_cells:
	.zero		8
	.type		culture,@object
	.size		culture,(sim_stat - culture)
culture:
	.zero		8
	.type		sim_stat,@object
	.size		sim_stat,(cells - sim_stat)
sim_stat:
	.zero		8
	.type		cells,@object
	.size		cells,(step_new_cells - cells)
cells:
	.zero		8
	.type		step_new_cells,@object
	.size		step_new_cells,(num_cells - step_new_cells)
step_new_cells:
	.zero		4
	.type		num_cells,@object
	.size		num_cells,(num_cells_alive - num_cells)
num_cells:
	.zero		4
	.type		num_cells_alive,@object
	.size		num_cells_alive,(rows - num_cells_alive)
num_cells_alive:
	.zero		4
	.type		rows,@object
	.size		rows,(free_position - rows)
rows:
	.zero		4
	.type		free_position,@object
	.size		free_position,(step_dead_cells - free_position)
free_position:
	.zero		4
	.type		step_dead_cells,@object
	.size		step_dead_cells,(columns - step_dead_cells)
step_dead_cells:
	.zero		4
	.type		columns,@object
	.size		columns,(.L_1 - columns)
columns:
	.zero		4
.L_1:


//--------------------- .nv.shared.recount        --------------------------
	.section	.nv.shared.recount,"aw",@nobits
	.sectionflags	@""
	.align	16
	.zero		1024


//--------------------- .nv.shared.step2          --------------------------
	.section	.nv.shared.step2,"aw",@nobits
	.sectionflags	@""
	.align	16
	.zero		1024


//--------------------- .nv.shared.placeFood      --------------------------
	.section	.nv.shared.placeFood,"aw",@nobits
	.sectionflags	@""
	.align	16
	.zero		1024


//--------------------- .nv.shared.cleanCells     --------------------------
	.section	.nv.shared.cleanCells,"aw",@nobits
	.sectionflags	@""
	.align	16
	.zero		1024


//--------------------- .nv.shared.step1          --------------------------
	.section	.nv.shared.step1,"aw",@nobits
	.sectionflags	@""
	.align	16
	.zero		1024


//--------------------- .nv.shared.initCells      --------------------------
	.section	.nv.shared.initCells,"aw",@nobits
	.sectionflags	@""
	.align	16
	.zero		1024


//--------------------- .nv.shared.initGPU        --------------------------
	.section	.nv.shared.initGPU,"aw",@nobits
	.sectionflags	@""
	.align	16
	.zero		1024


//--------------------- .nv.constant0.step3       --------------------------
	.section	.nv.constant0.step3,"a",@progbits
	.sectionflags	@""
	.align	4
.nv.constant0.step3:
	.zero		896


//--------------------- .nv.constant0.recount     --------------------------
	.section	.nv.constant0.recount,"a",@progbits
	.sectionflags	@""
	.align	4
.nv.constant0.recount:
	.zero		896


//--------------------- .nv.constant0.step2       --------------------------
	.section	.nv.constant0.step2,"a",@progbits
	.sectionflags	@""
	.align	4
.nv.constant0.step2:
	.zero		896


//--------------------- .nv.constant0.placeFood   --------------------------
	.section	.nv.constant0.placeFood,"a",@progbits
	.sectionflags	@""
	.align	4
.nv.constant0.placeFood:
	.zero		908


//--------------------- .nv.constant0.cleanCells  --------------------------
	.section	.nv.constant0.cleanCells,"a",@progbits
	.sectionflags	@""
	.align	4
.nv.constant0.cleanCells:
	.zero		896


//--------------------- .nv.constant0.step1       --------------------------
	.section	.nv.constant0.step1,"a",@progbits
	.sectionflags	@""
	.align	4
.nv.constant0.step1:
	.zero		896


//--------------------- .nv.constant0.initCells   --------------------------
	.section	.nv.constant0.initCells,"a",@progbits
	.sectionflags	@""
	.align	4
.nv.constant0.initCells:
	.zero		904


//--------------------- .nv.constant0.initGPU     --------------------------
	.section	.nv.constant0.initGPU,"a",@progbits
	.sectionflags	@""
	.align	4
.nv.constant0.initGPU:
	.zero		952


//--------------------- SYMBOLS --------------------------

	.type		.nv.reservedSmem.offset0,@object
	.size		.nv.reservedSmem.offset0,0x4
	.type		.nv.reservedSmem.cap,@object
	.size		.nv.reservedSmem.cap,0x4
